//
// Generated by NVIDIA NVVM Compiler
//
// Compiler Build ID: CL-36424714
// Cuda compilation tools, release 13.0, V13.0.88
// Based on NVVM 20.0.0
//

.version 9.0
.target sm_100
.address_size 64

	// .globl	_Z24jacobi3d_kernel_baselineiiiiPfS_
// _ZZ19jacobi3d_kernel_optiiiiPfS_E4ds_a has been demoted

.visible .entry _Z24jacobi3d_kernel_baselineiiiiPfS_(
	.param .u32 _Z24jacobi3d_kernel_baselineiiiiPfS__param_0,
	.param .u32 _Z24jacobi3d_kernel_baselineiiiiPfS__param_1,
	.param .u32 _Z24jacobi3d_kernel_baselineiiiiPfS__param_2,
	.param .u32 _Z24jacobi3d_kernel_baselineiiiiPfS__param_3,
	.param .u64 .ptr .align 1 _Z24jacobi3d_kernel_baselineiiiiPfS__param_4,
	.param .u64 .ptr .align 1 _Z24jacobi3d_kernel_baselineiiiiPfS__param_5
)
{
	.reg .b32 	%r<27>;
	.reg .b32 	%f<44>;
	.reg .b64 	%rd<41>;

	ld.param.u32 	%r1, [_Z24jacobi3d_kernel_baselineiiiiPfS__param_2];
	ld.param.u32 	%r2, [_Z24jacobi3d_kernel_baselineiiiiPfS__param_3];
	ld.param.u64 	%rd1, [_Z24jacobi3d_kernel_baselineiiiiPfS__param_4];
	ld.param.u64 	%rd2, [_Z24jacobi3d_kernel_baselineiiiiPfS__param_5];
	cvta.to.global.u64 	%rd3, %rd2;
	cvta.to.global.u64 	%rd4, %rd1;
	mov.u32 	%r3, %ctaid.z;
	mov.u32 	%r4, %ntid.z;
	mov.u32 	%r5, %tid.z;
	mov.u32 	%r6, %ctaid.y;
	mov.u32 	%r7, %ntid.y;
	mov.u32 	%r8, %tid.y;
	mov.u32 	%r9, %ctaid.x;
	mov.u32 	%r10, %ntid.x;
	mov.u32 	%r11, %tid.x;
	mad.lo.s32 	%r12, %r9, %r10, %r11;
	mad.lo.s32 	%r13, %r3, %r4, %r5;
	add.s32 	%r14, %r13, 4;
	mad.lo.s32 	%r15, %r6, %r7, %r8;
	mad.lo.s32 	%r16, %r1, %r14, %r15;
	add.s32 	%r17, %r16, 4;
	mul.lo.s32 	%r18, %r17, %r2;
	add.s32 	%r19, %r12, %r18;
	add.s32 	%r20, %r19, 4;
	shl.b32 	%r21, %r1, 2;
	cvt.s64.s32 	%rd5, %r21;
	cvt.s64.s32 	%rd6, %r18;
	cvt.s64.s32 	%rd7, %r12;
	add.s64 	%rd8, %rd7, %rd6;
	add.s64 	%rd9, %rd8, %rd5;
	shl.b64 	%rd10, %rd9, 2;
	add.s64 	%rd11, %rd4, %rd10;
	ld.global.f32 	%f1, [%rd11+16];
	sub.s32 	%r22, %r20, %r21;
	mul.wide.s32 	%rd12, %r22, 4;
	add.s64 	%rd13, %rd4, %rd12;
	ld.global.f32 	%f2, [%rd13];
	add.f32 	%f3, %f2, %f2;
	fma.rn.f32 	%f4, %f1, 0f3E4CCCCD, %f3;
	mul.lo.s32 	%r23, %r1, 3;
	cvt.s64.s32 	%rd14, %r23;
	add.s64 	%rd15, %rd8, %rd14;
	shl.b64 	%rd16, %rd15, 2;
	add.s64 	%rd17, %rd4, %rd16;
	ld.global.f32 	%f5, [%rd17+16];
	fma.rn.f32 	%f6, %f5, 0f3E4CCCCD, %f4;
	mul.lo.s32 	%r24, %r1, -3;
	cvt.s64.s32 	%rd18, %r24;
	add.s64 	%rd19, %rd8, %rd18;
	shl.b64 	%rd20, %rd19, 2;
	add.s64 	%rd21, %rd4, %rd20;
	ld.global.f32 	%f7, [%rd21+16];
	fma.rn.f32 	%f8, %f7, 0f40000000, %f6;
	shl.b32 	%r25, %r1, 1;
	cvt.s64.s32 	%rd22, %r25;
	add.s64 	%rd23, %rd8, %rd22;
	shl.b64 	%rd24, %rd23, 2;
	add.s64 	%rd25, %rd4, %rd24;
	ld.global.f32 	%f9, [%rd25+16];
	fma.rn.f32 	%f10, %f9, 0f3E4CCCCD, %f8;
	sub.s32 	%r26, %r20, %r25;
	mul.wide.s32 	%rd26, %r26, 4;
	add.s64 	%rd27, %rd4, %rd26;
	ld.global.f32 	%f11, [%rd27];
	fma.rn.f32 	%f12, %f11, 0f40000000, %f10;
	cvt.s64.s32 	%rd28, %r1;
	add.s64 	%rd29, %rd8, %rd28;
	shl.b64 	%rd30, %rd29, 2;
	add.s64 	%rd31, %rd4, %rd30;
	ld.global.f32 	%f13, [%rd31+16];
	fma.rn.f32 	%f14, %f13, 0f3E4CCCCD, %f12;
	sub.s64 	%rd32, %rd8, %rd28;
	shl.b64 	%rd33, %rd32, 2;
	add.s64 	%rd34, %rd4, %rd33;
	ld.global.f32 	%f15, [%rd34+16];
	fma.rn.f32 	%f16, %f15, 0f40000000, %f14;
	mul.wide.s32 	%rd35, %r1, 4;
	add.s64 	%rd36, %rd34, %rd35;
	ld.global.f32 	%f17, [%rd36+16];
	mul.f32 	%f18, %f17, 0f3E4CCCCD;
	add.f32 	%f19, %f16, %f18;
	fma.rn.f32 	%f20, %f17, 0f40000000, %f19;
	add.f32 	%f21, %f18, %f20;
	fma.rn.f32 	%f22, %f17, 0f40000000, %f21;
	add.f32 	%f23, %f18, %f22;
	fma.rn.f32 	%f24, %f17, 0f40000000, %f23;
	add.f32 	%f25, %f18, %f24;
	fma.rn.f32 	%f26, %f17, 0f40000000, %f25;
	ld.global.f32 	%f27, [%rd36+32];
	fma.rn.f32 	%f28, %f27, 0f3E4CCCCD, %f26;
	mul.wide.s32 	%rd37, %r19, 4;
	add.s64 	%rd38, %rd4, %rd37;
	ld.global.f32 	%f29, [%rd38];
	fma.rn.f32 	%f30, %f29, 0f40000000, %f28;
	ld.global.f32 	%f31, [%rd36+28];
	fma.rn.f32 	%f32, %f31, 0f3E4CCCCD, %f30;
	ld.global.f32 	%f33, [%rd36+4];
	fma.rn.f32 	%f34, %f33, 0f40000000, %f32;
	ld.global.f32 	%f35, [%rd36+24];
	fma.rn.f32 	%f36, %f35, 0f3E4CCCCD, %f34;
	ld.global.f32 	%f37, [%rd36+8];
	fma.rn.f32 	%f38, %f37, 0f40000000, %f36;
	ld.global.f32 	%f39, [%rd36+20];
	fma.rn.f32 	%f40, %f39, 0f3E4CCCCD, %f38;
	ld.global.f32 	%f41, [%rd36+12];
	fma.rn.f32 	%f42, %f41, 0f40000000, %f40;
	add.f32 	%f43, %f18, %f42;
	shl.b64 	%rd39, %rd8, 2;
	add.s64 	%rd40, %rd3, %rd39;
	st.global.f32 	[%rd40+16], %f43;
	ret;

}
	// .globl	_Z19jacobi3d_kernel_optiiiiPfS_
.visible .entry _Z19jacobi3d_kernel_optiiiiPfS_(
	.param .u32 _Z19jacobi3d_kernel_optiiiiPfS__param_0,
	.param .u32 _Z19jacobi3d_kernel_optiiiiPfS__param_1,
	.param .u32 _Z19jacobi3d_kernel_optiiiiPfS__param_2,
	.param .u32 _Z19jacobi3d_kernel_optiiiiPfS__param_3,
	.param .u64 .ptr .align 1 _Z19jacobi3d_kernel_optiiiiPfS__param_4,
	.param .u64 .ptr .align 1 _Z19jacobi3d_kernel_optiiiiPfS__param_5
)
{
	.reg .pred 	%p<27>;
	.reg .b32 	%r<93>;
	.reg .b32 	%f<307>;
	.reg .b64 	%rd<148>;
	// demoted variable
	.shared .align 4 .b8 _ZZ19jacobi3d_kernel_optiiiiPfS_E4ds_a[2048];
	ld.param.u32 	%r22, [_Z19jacobi3d_kernel_optiiiiPfS__param_2];
	ld.param.u32 	%r23, [_Z19jacobi3d_kernel_optiiiiPfS__param_3];
	ld.param.u64 	%rd23, [_Z19jacobi3d_kernel_optiiiiPfS__param_4];
	mov.u32 	%r24, %ctaid.y;
	mov.u32 	%r25, %ntid.y;
	add.s32 	%r26, %r25, -8;
	mov.u32 	%r1, %tid.y;
	mad.lo.s32 	%r27, %r26, %r24, %r1;
	add.s32 	%r28, %r27, 4;
	mov.u32 	%r29, %ctaid.x;
	mov.u32 	%r30, %ntid.x;
	add.s32 	%r31, %r30, -8;
	mul.lo.s32 	%r3, %r31, %r29;
	mov.u32 	%r4, %tid.x;
	add.s32 	%r32, %r4, %r3;
	add.s32 	%r5, %r32, 4;
	mad.lo.s32 	%r34, %r23, %r28, %r5;
	mul.lo.s32 	%r6, %r23, %r22;
	shl.b32 	%r35, %r6, 2;
	add.s32 	%r36, %r34, %r35;
	mul.wide.s32 	%rd34, %r36, 4;
	add.s64 	%rd25, %rd23, %rd34;
	// begin inline asm
	ld.global.nc.f32 %f40, [%rd25];
	// end inline asm
	mul.wide.s32 	%rd1, %r6, 4;
	add.s64 	%rd26, %rd25, %rd1;
	// begin inline asm
	ld.global.nc.f32 %f41, [%rd26];
	// end inline asm
	add.s64 	%rd27, %rd26, %rd1;
	// begin inline asm
	ld.global.nc.f32 %f42, [%rd27];
	// end inline asm
	add.s64 	%rd28, %rd27, %rd1;
	// begin inline asm
	ld.global.nc.f32 %f43, [%rd28];
	// end inline asm
	shl.b32 	%r37, %r6, 3;
	add.s32 	%r7, %r37, %r34;
	add.s64 	%rd29, %rd28, %rd1;
	// begin inline asm
	ld.global.nc.f32 %f305, [%rd29];
	// end inline asm
	add.s64 	%rd30, %rd29, %rd1;
	// begin inline asm
	ld.global.nc.f32 %f304, [%rd30];
	// end inline asm
	add.s64 	%rd31, %rd30, %rd1;
	// begin inline asm
	ld.global.nc.f32 %f303, [%rd31];
	// end inline asm
	add.s64 	%rd32, %rd31, %rd1;
	// begin inline asm
	ld.global.nc.f32 %f302, [%rd32];
	// end inline asm
	add.s64 	%rd33, %rd32, %rd1;
	// begin inline asm
	ld.global.nc.f32 %f301, [%rd33];
	// end inline asm
	setp.gt.s32 	%p5, %r27, 3;
	add.s32 	%r38, %r22, -8;
	setp.lt.s32 	%p6, %r28, %r38;
	setp.gt.s32 	%p7, %r5, 7;
	and.pred  	%p8, %p5, %p7;
	and.pred  	%p1, %p8, %p6;
	add.s32 	%r8, %r23, -8;
	setp.lt.s32 	%p9, %r5, %r8;
	and.pred  	%p2, %p1, %p9;
	not.pred 	%p10, %p2;
	mov.f32 	%f294, %f305;
	@%p10 bra 	$L__BB1_2;
	shl.b32 	%r39, %r22, 2;
	add.s32 	%r40, %r7, %r39;
	mul.wide.s32 	%rd51, %r40, 4;
	add.s64 	%rd35, %rd23, %rd51;
	// begin inline asm
	ld.global.nc.f32 %f49, [%rd35];
	// end inline asm
	sub.s32 	%r41, %r7, %r39;
	mul.wide.s32 	%rd52, %r41, 4;
	add.s64 	%rd36, %rd23, %rd52;
	// begin inline asm
	ld.global.nc.f32 %f50, [%rd36];
	// end inline asm
	add.f32 	%f65, %f50, %f50;
	fma.rn.f32 	%f66, %f49, 0f3E4CCCCD, %f65;
	sub.s32 	%r42, %r40, %r22;
	mul.wide.s32 	%rd53, %r42, 4;
	add.s64 	%rd37, %rd23, %rd53;
	// begin inline asm
	ld.global.nc.f32 %f51, [%rd37];
	// end inline asm
	fma.rn.f32 	%f67, %f51, 0f3E4CCCCD, %f66;
	mad.lo.s32 	%r43, %r22, -6, %r42;
	mul.wide.s32 	%rd54, %r22, 4;
	add.s64 	%rd38, %rd36, %rd54;
	// begin inline asm
	ld.global.nc.f32 %f52, [%rd38];
	// end inline asm
	fma.rn.f32 	%f68, %f52, 0f40000000, %f67;
	mad.lo.s32 	%r44, %r22, 5, %r43;
	mul.wide.s32 	%rd55, %r44, 4;
	add.s64 	%rd39, %rd23, %rd55;
	// begin inline asm
	ld.global.nc.f32 %f53, [%rd39];
	// end inline asm
	fma.rn.f32 	%f69, %f53, 0f3E4CCCCD, %f68;
	add.s64 	%rd40, %rd38, %rd54;
	// begin inline asm
	ld.global.nc.f32 %f54, [%rd40];
	// end inline asm
	fma.rn.f32 	%f70, %f54, 0f40000000, %f69;
	add.s64 	%rd41, %rd29, %rd54;
	// begin inline asm
	ld.global.nc.f32 %f55, [%rd41];
	// end inline asm
	fma.rn.f32 	%f71, %f55, 0f3E4CCCCD, %f70;
	add.s64 	%rd42, %rd40, %rd54;
	// begin inline asm
	ld.global.nc.f32 %f56, [%rd42];
	// end inline asm
	fma.rn.f32 	%f72, %f56, 0f40000000, %f71;
	fma.rn.f32 	%f73, %f301, 0f3E4CCCCD, %f72;
	fma.rn.f32 	%f74, %f40, 0f40000000, %f73;
	fma.rn.f32 	%f75, %f302, 0f3E4CCCCD, %f74;
	fma.rn.f32 	%f76, %f41, 0f40000000, %f75;
	fma.rn.f32 	%f77, %f303, 0f3E4CCCCD, %f76;
	fma.rn.f32 	%f78, %f42, 0f40000000, %f77;
	fma.rn.f32 	%f79, %f304, 0f3E4CCCCD, %f78;
	fma.rn.f32 	%f80, %f43, 0f40000000, %f79;
	add.s64 	%rd43, %rd29, 16;
	// begin inline asm
	ld.global.nc.f32 %f57, [%rd43];
	// end inline asm
	fma.rn.f32 	%f81, %f57, 0f3E4CCCCD, %f80;
	add.s64 	%rd44, %rd29, -16;
	// begin inline asm
	ld.global.nc.f32 %f58, [%rd44];
	// end inline asm
	fma.rn.f32 	%f82, %f58, 0f40000000, %f81;
	add.s64 	%rd45, %rd29, 12;
	// begin inline asm
	ld.global.nc.f32 %f59, [%rd45];
	// end inline asm
	fma.rn.f32 	%f83, %f59, 0f3E4CCCCD, %f82;
	add.s64 	%rd46, %rd29, -12;
	// begin inline asm
	ld.global.nc.f32 %f60, [%rd46];
	// end inline asm
	fma.rn.f32 	%f84, %f60, 0f40000000, %f83;
	add.s64 	%rd47, %rd29, 8;
	// begin inline asm
	ld.global.nc.f32 %f61, [%rd47];
	// end inline asm
	fma.rn.f32 	%f85, %f61, 0f3E4CCCCD, %f84;
	add.s64 	%rd48, %rd29, -8;
	// begin inline asm
	ld.global.nc.f32 %f62, [%rd48];
	// end inline asm
	fma.rn.f32 	%f86, %f62, 0f40000000, %f85;
	add.s64 	%rd49, %rd29, 4;
	// begin inline asm
	ld.global.nc.f32 %f63, [%rd49];
	// end inline asm
	fma.rn.f32 	%f87, %f63, 0f3E4CCCCD, %f86;
	add.s64 	%rd50, %rd29, -4;
	// begin inline asm
	ld.global.nc.f32 %f64, [%rd50];
	// end inline asm
	fma.rn.f32 	%f88, %f64, 0f40000000, %f87;
	fma.rn.f32 	%f294, %f305, 0f3E4CCCCD, %f88;
$L__BB1_2:
	ld.param.u32 	%r86, [_Z19jacobi3d_kernel_optiiiiPfS__param_1];
	add.s64 	%rd56, %rd33, %rd1;
	// begin inline asm
	ld.global.nc.f32 %f300, [%rd56];
	// end inline asm
	setp.lt.s32 	%p11, %r86, 18;
	or.pred  	%p13, %p11, %p10;
	mov.f32 	%f295, %f304;
	@%p13 bra 	$L__BB1_4;
	shl.b32 	%r45, %r22, 2;
	add.s32 	%r46, %r7, %r45;
	mul.wide.s32 	%rd73, %r46, 4;
	add.s64 	%rd57, %rd23, %rd73;
	// begin inline asm
	ld.global.nc.f32 %f90, [%rd57];
	// end inline asm
	sub.s32 	%r47, %r7, %r45;
	mul.wide.s32 	%rd74, %r47, 4;
	add.s64 	%rd58, %rd23, %rd74;
	// begin inline asm
	ld.global.nc.f32 %f91, [%rd58];
	// end inline asm
	add.f32 	%f106, %f91, %f91;
	fma.rn.f32 	%f107, %f90, 0f3E4CCCCD, %f106;
	sub.s32 	%r48, %r46, %r22;
	mul.wide.s32 	%rd75, %r48, 4;
	add.s64 	%rd59, %rd23, %rd75;
	// begin inline asm
	ld.global.nc.f32 %f92, [%rd59];
	// end inline asm
	fma.rn.f32 	%f108, %f92, 0f3E4CCCCD, %f107;
	mad.lo.s32 	%r49, %r22, -6, %r48;
	mul.wide.s32 	%rd76, %r22, 4;
	add.s64 	%rd60, %rd58, %rd76;
	// begin inline asm
	ld.global.nc.f32 %f93, [%rd60];
	// end inline asm
	fma.rn.f32 	%f109, %f93, 0f40000000, %f108;
	mad.lo.s32 	%r50, %r22, 5, %r49;
	mul.wide.s32 	%rd77, %r50, 4;
	add.s64 	%rd61, %rd23, %rd77;
	// begin inline asm
	ld.global.nc.f32 %f94, [%rd61];
	// end inline asm
	fma.rn.f32 	%f110, %f94, 0f3E4CCCCD, %f109;
	add.s64 	%rd62, %rd60, %rd76;
	// begin inline asm
	ld.global.nc.f32 %f95, [%rd62];
	// end inline asm
	fma.rn.f32 	%f111, %f95, 0f40000000, %f110;
	add.s64 	%rd63, %rd29, %rd76;
	// begin inline asm
	ld.global.nc.f32 %f96, [%rd63];
	// end inline asm
	fma.rn.f32 	%f112, %f96, 0f3E4CCCCD, %f111;
	add.s64 	%rd64, %rd62, %rd76;
	// begin inline asm
	ld.global.nc.f32 %f97, [%rd64];
	// end inline asm
	fma.rn.f32 	%f113, %f97, 0f40000000, %f112;
	fma.rn.f32 	%f114, %f300, 0f3E4CCCCD, %f113;
	fma.rn.f32 	%f115, %f41, 0f40000000, %f114;
	fma.rn.f32 	%f116, %f301, 0f3E4CCCCD, %f115;
	fma.rn.f32 	%f117, %f42, 0f40000000, %f116;
	fma.rn.f32 	%f118, %f302, 0f3E4CCCCD, %f117;
	fma.rn.f32 	%f119, %f43, 0f40000000, %f118;
	fma.rn.f32 	%f120, %f303, 0f3E4CCCCD, %f119;
	fma.rn.f32 	%f121, %f305, 0f40000000, %f120;
	add.s64 	%rd65, %rd29, 16;
	// begin inline asm
	ld.global.nc.f32 %f98, [%rd65];
	// end inline asm
	fma.rn.f32 	%f122, %f98, 0f3E4CCCCD, %f121;
	add.s64 	%rd66, %rd29, -16;
	// begin inline asm
	ld.global.nc.f32 %f99, [%rd66];
	// end inline asm
	fma.rn.f32 	%f123, %f99, 0f40000000, %f122;
	add.s64 	%rd67, %rd29, 12;
	// begin inline asm
	ld.global.nc.f32 %f100, [%rd67];
	// end inline asm
	fma.rn.f32 	%f124, %f100, 0f3E4CCCCD, %f123;
	add.s64 	%rd68, %rd29, -12;
	// begin inline asm
	ld.global.nc.f32 %f101, [%rd68];
	// end inline asm
	fma.rn.f32 	%f125, %f101, 0f40000000, %f124;
	add.s64 	%rd69, %rd29, 8;
	// begin inline asm
	ld.global.nc.f32 %f102, [%rd69];
	// end inline asm
	fma.rn.f32 	%f126, %f102, 0f3E4CCCCD, %f125;
	add.s64 	%rd70, %rd29, -8;
	// begin inline asm
	ld.global.nc.f32 %f103, [%rd70];
	// end inline asm
	fma.rn.f32 	%f127, %f103, 0f40000000, %f126;
	add.s64 	%rd71, %rd29, 4;
	// begin inline asm
	ld.global.nc.f32 %f104, [%rd71];
	// end inline asm
	fma.rn.f32 	%f128, %f104, 0f3E4CCCCD, %f127;
	add.s64 	%rd72, %rd29, -4;
	// begin inline asm
	ld.global.nc.f32 %f105, [%rd72];
	// end inline asm
	fma.rn.f32 	%f129, %f105, 0f40000000, %f128;
	fma.rn.f32 	%f295, %f304, 0f3E4CCCCD, %f129;
$L__BB1_4:
	ld.param.u32 	%r87, [_Z19jacobi3d_kernel_optiiiiPfS__param_1];
	setp.gt.s32 	%p14, %r87, 17;
	setp.lt.s32 	%p15, %r5, %r8;
	add.s64 	%rd78, %rd56, %rd1;
	// begin inline asm
	ld.global.nc.f32 %f299, [%rd78];
	// end inline asm
	and.pred  	%p16, %p14, %p15;
	and.pred  	%p3, %p1, %p16;
	not.pred 	%p17, %p3;
	mov.f32 	%f296, %f303;
	@%p17 bra 	$L__BB1_6;
	shl.b32 	%r51, %r22, 2;
	add.s32 	%r52, %r7, %r51;
	mul.wide.s32 	%rd95, %r52, 4;
	add.s64 	%rd79, %rd23, %rd95;
	// begin inline asm
	ld.global.nc.f32 %f131, [%rd79];
	// end inline asm
	sub.s32 	%r53, %r7, %r51;
	mul.wide.s32 	%rd96, %r53, 4;
	add.s64 	%rd80, %rd23, %rd96;
	// begin inline asm
	ld.global.nc.f32 %f132, [%rd80];
	// end inline asm
	add.f32 	%f147, %f132, %f132;
	fma.rn.f32 	%f148, %f131, 0f3E4CCCCD, %f147;
	sub.s32 	%r54, %r52, %r22;
	mul.wide.s32 	%rd97, %r54, 4;
	add.s64 	%rd81, %rd23, %rd97;
	// begin inline asm
	ld.global.nc.f32 %f133, [%rd81];
	// end inline asm
	fma.rn.f32 	%f149, %f133, 0f3E4CCCCD, %f148;
	mad.lo.s32 	%r55, %r22, -6, %r54;
	mul.wide.s32 	%rd98, %r22, 4;
	add.s64 	%rd82, %rd80, %rd98;
	// begin inline asm
	ld.global.nc.f32 %f134, [%rd82];
	// end inline asm
	fma.rn.f32 	%f150, %f134, 0f40000000, %f149;
	mad.lo.s32 	%r56, %r22, 5, %r55;
	mul.wide.s32 	%rd99, %r56, 4;
	add.s64 	%rd83, %rd23, %rd99;
	// begin inline asm
	ld.global.nc.f32 %f135, [%rd83];
	// end inline asm
	fma.rn.f32 	%f151, %f135, 0f3E4CCCCD, %f150;
	add.s64 	%rd84, %rd82, %rd98;
	// begin inline asm
	ld.global.nc.f32 %f136, [%rd84];
	// end inline asm
	fma.rn.f32 	%f152, %f136, 0f40000000, %f151;
	add.s64 	%rd85, %rd29, %rd98;
	// begin inline asm
	ld.global.nc.f32 %f137, [%rd85];
	// end inline asm
	fma.rn.f32 	%f153, %f137, 0f3E4CCCCD, %f152;
	add.s64 	%rd86, %rd84, %rd98;
	// begin inline asm
	ld.global.nc.f32 %f138, [%rd86];
	// end inline asm
	fma.rn.f32 	%f154, %f138, 0f40000000, %f153;
	fma.rn.f32 	%f155, %f299, 0f3E4CCCCD, %f154;
	fma.rn.f32 	%f156, %f42, 0f40000000, %f155;
	fma.rn.f32 	%f157, %f300, 0f3E4CCCCD, %f156;
	fma.rn.f32 	%f158, %f43, 0f40000000, %f157;
	fma.rn.f32 	%f159, %f301, 0f3E4CCCCD, %f158;
	fma.rn.f32 	%f160, %f305, 0f40000000, %f159;
	fma.rn.f32 	%f161, %f302, 0f3E4CCCCD, %f160;
	fma.rn.f32 	%f162, %f304, 0f40000000, %f161;
	add.s64 	%rd87, %rd29, 16;
	// begin inline asm
	ld.global.nc.f32 %f139, [%rd87];
	// end inline asm
	fma.rn.f32 	%f163, %f139, 0f3E4CCCCD, %f162;
	add.s64 	%rd88, %rd29, -16;
	// begin inline asm
	ld.global.nc.f32 %f140, [%rd88];
	// end inline asm
	fma.rn.f32 	%f164, %f140, 0f40000000, %f163;
	add.s64 	%rd89, %rd29, 12;
	// begin inline asm
	ld.global.nc.f32 %f141, [%rd89];
	// end inline asm
	fma.rn.f32 	%f165, %f141, 0f3E4CCCCD, %f164;
	add.s64 	%rd90, %rd29, -12;
	// begin inline asm
	ld.global.nc.f32 %f142, [%rd90];
	// end inline asm
	fma.rn.f32 	%f166, %f142, 0f40000000, %f165;
	add.s64 	%rd91, %rd29, 8;
	// begin inline asm
	ld.global.nc.f32 %f143, [%rd91];
	// end inline asm
	fma.rn.f32 	%f167, %f143, 0f3E4CCCCD, %f166;
	add.s64 	%rd92, %rd29, -8;
	// begin inline asm
	ld.global.nc.f32 %f144, [%rd92];
	// end inline asm
	fma.rn.f32 	%f168, %f144, 0f40000000, %f167;
	add.s64 	%rd93, %rd29, 4;
	// begin inline asm
	ld.global.nc.f32 %f145, [%rd93];
	// end inline asm
	fma.rn.f32 	%f169, %f145, 0f3E4CCCCD, %f168;
	add.s64 	%rd94, %rd29, -4;
	// begin inline asm
	ld.global.nc.f32 %f146, [%rd94];
	// end inline asm
	fma.rn.f32 	%f170, %f146, 0f40000000, %f169;
	fma.rn.f32 	%f296, %f303, 0f3E4CCCCD, %f170;
$L__BB1_6:
	add.s64 	%rd100, %rd78, %rd1;
	// begin inline asm
	ld.global.nc.f32 %f298, [%rd100];
	// end inline asm
	mov.f32 	%f297, %f302;
	@%p17 bra 	$L__BB1_8;
	shl.b32 	%r57, %r22, 2;
	add.s32 	%r58, %r7, %r57;
	mul.wide.s32 	%rd117, %r58, 4;
	add.s64 	%rd101, %rd23, %rd117;
	// begin inline asm
	ld.global.nc.f32 %f172, [%rd101];
	// end inline asm
	sub.s32 	%r59, %r7, %r57;
	mul.wide.s32 	%rd118, %r59, 4;
	add.s64 	%rd102, %rd23, %rd118;
	// begin inline asm
	ld.global.nc.f32 %f173, [%rd102];
	// end inline asm
	add.f32 	%f188, %f173, %f173;
	fma.rn.f32 	%f189, %f172, 0f3E4CCCCD, %f188;
	sub.s32 	%r60, %r58, %r22;
	mul.wide.s32 	%rd119, %r60, 4;
	add.s64 	%rd103, %rd23, %rd119;
	// begin inline asm
	ld.global.nc.f32 %f174, [%rd103];
	// end inline asm
	fma.rn.f32 	%f190, %f174, 0f3E4CCCCD, %f189;
	mad.lo.s32 	%r61, %r22, -6, %r60;
	mul.wide.s32 	%rd120, %r22, 4;
	add.s64 	%rd104, %rd102, %rd120;
	// begin inline asm
	ld.global.nc.f32 %f175, [%rd104];
	// end inline asm
	fma.rn.f32 	%f191, %f175, 0f40000000, %f190;
	mad.lo.s32 	%r62, %r22, 5, %r61;
	mul.wide.s32 	%rd121, %r62, 4;
	add.s64 	%rd105, %rd23, %rd121;
	// begin inline asm
	ld.global.nc.f32 %f176, [%rd105];
	// end inline asm
	fma.rn.f32 	%f192, %f176, 0f3E4CCCCD, %f191;
	add.s64 	%rd106, %rd104, %rd120;
	// begin inline asm
	ld.global.nc.f32 %f177, [%rd106];
	// end inline asm
	fma.rn.f32 	%f193, %f177, 0f40000000, %f192;
	add.s64 	%rd107, %rd29, %rd120;
	// begin inline asm
	ld.global.nc.f32 %f178, [%rd107];
	// end inline asm
	fma.rn.f32 	%f194, %f178, 0f3E4CCCCD, %f193;
	add.s64 	%rd108, %rd106, %rd120;
	// begin inline asm
	ld.global.nc.f32 %f179, [%rd108];
	// end inline asm
	fma.rn.f32 	%f195, %f179, 0f40000000, %f194;
	fma.rn.f32 	%f196, %f298, 0f3E4CCCCD, %f195;
	fma.rn.f32 	%f197, %f43, 0f40000000, %f196;
	fma.rn.f32 	%f198, %f299, 0f3E4CCCCD, %f197;
	fma.rn.f32 	%f199, %f305, 0f40000000, %f198;
	fma.rn.f32 	%f200, %f300, 0f3E4CCCCD, %f199;
	fma.rn.f32 	%f201, %f304, 0f40000000, %f200;
	fma.rn.f32 	%f202, %f301, 0f3E4CCCCD, %f201;
	fma.rn.f32 	%f203, %f303, 0f40000000, %f202;
	add.s64 	%rd109, %rd29, 16;
	// begin inline asm
	ld.global.nc.f32 %f180, [%rd109];
	// end inline asm
	fma.rn.f32 	%f204, %f180, 0f3E4CCCCD, %f203;
	add.s64 	%rd110, %rd29, -16;
	// begin inline asm
	ld.global.nc.f32 %f181, [%rd110];
	// end inline asm
	fma.rn.f32 	%f205, %f181, 0f40000000, %f204;
	add.s64 	%rd111, %rd29, 12;
	// begin inline asm
	ld.global.nc.f32 %f182, [%rd111];
	// end inline asm
	fma.rn.f32 	%f206, %f182, 0f3E4CCCCD, %f205;
	add.s64 	%rd112, %rd29, -12;
	// begin inline asm
	ld.global.nc.f32 %f183, [%rd112];
	// end inline asm
	fma.rn.f32 	%f207, %f183, 0f40000000, %f206;
	add.s64 	%rd113, %rd29, 8;
	// begin inline asm
	ld.global.nc.f32 %f184, [%rd113];
	// end inline asm
	fma.rn.f32 	%f208, %f184, 0f3E4CCCCD, %f207;
	add.s64 	%rd114, %rd29, -8;
	// begin inline asm
	ld.global.nc.f32 %f185, [%rd114];
	// end inline asm
	fma.rn.f32 	%f209, %f185, 0f40000000, %f208;
	add.s64 	%rd115, %rd29, 4;
	// begin inline asm
	ld.global.nc.f32 %f186, [%rd115];
	// end inline asm
	fma.rn.f32 	%f210, %f186, 0f3E4CCCCD, %f209;
	add.s64 	%rd116, %rd29, -4;
	// begin inline asm
	ld.global.nc.f32 %f187, [%rd116];
	// end inline asm
	fma.rn.f32 	%f211, %f187, 0f40000000, %f210;
	fma.rn.f32 	%f297, %f302, 0f3E4CCCCD, %f211;
$L__BB1_8:
	ld.param.u32 	%r88, [_Z19jacobi3d_kernel_optiiiiPfS__param_1];
	setp.lt.s32 	%p19, %r88, 17;
	@%p19 bra 	$L__BB1_15;
	ld.param.u64 	%rd147, [_Z19jacobi3d_kernel_optiiiiPfS__param_5];
	ld.param.u32 	%r89, [_Z19jacobi3d_kernel_optiiiiPfS__param_1];
	shl.b32 	%r64, %r6, 3;
	add.s32 	%r65, %r27, 4;
	mad.lo.s32 	%r67, %r23, %r65, %r32;
	add.s32 	%r68, %r67, %r64;
	add.s32 	%r69, %r68, 4;
	add.s32 	%r9, %r89, -20;
	shl.b32 	%r70, %r22, 2;
	add.s32 	%r71, %r69, %r70;
	mul.wide.s32 	%rd122, %r71, 4;
	add.s64 	%rd6, %rd23, %rd122;
	sub.s32 	%r72, %r69, %r70;
	mul.wide.s32 	%rd123, %r72, 4;
	add.s64 	%rd7, %rd23, %rd123;
	sub.s32 	%r73, %r71, %r22;
	mul.wide.s32 	%rd124, %r73, 4;
	add.s64 	%rd8, %rd23, %rd124;
	mad.lo.s32 	%r74, %r22, -6, %r73;
	mul.wide.s32 	%rd125, %r22, 4;
	add.s64 	%rd9, %rd7, %rd125;
	mad.lo.s32 	%r75, %r22, 5, %r74;
	mul.wide.s32 	%rd126, %r75, 4;
	add.s64 	%rd10, %rd23, %rd126;
	add.s64 	%rd11, %rd9, %rd125;
	add.s64 	%rd12, %rd29, %rd125;
	add.s64 	%rd13, %rd11, %rd125;
	add.s64 	%rd14, %rd29, 16;
	add.s64 	%rd15, %rd29, -16;
	add.s64 	%rd16, %rd29, 12;
	add.s64 	%rd17, %rd29, -12;
	add.s64 	%rd18, %rd29, 8;
	add.s64 	%rd19, %rd29, -8;
	add.s64 	%rd20, %rd29, 4;
	add.s64 	%rd21, %rd29, -4;
	shl.b32 	%r76, %r1, 7;
	mov.u32 	%r77, _ZZ19jacobi3d_kernel_optiiiiPfS_E4ds_a;
	add.s32 	%r78, %r77, %r76;
	shl.b32 	%r79, %r4, 2;
	add.s32 	%r10, %r78, %r79;
	add.s32 	%r80, %r1, -4;
	setp.lt.u32 	%p20, %r80, 8;
	add.s32 	%r81, %r4, -4;
	setp.lt.u32 	%p21, %r81, 24;
	and.pred  	%p4, %p20, %p21;
	add.f32 	%f21, %f40, %f40;
	mul.f32 	%f22, %f297, 0f3E4CCCCD;
	add.f32 	%f23, %f41, %f41;
	mul.f32 	%f24, %f296, 0f3E4CCCCD;
	add.f32 	%f25, %f42, %f42;
	mul.f32 	%f26, %f295, 0f3E4CCCCD;
	add.f32 	%f27, %f43, %f43;
	mul.f32 	%f28, %f294, 0f3E4CCCCD;
	cvta.to.global.u64 	%rd127, %rd147;
	mul.wide.s32 	%rd128, %r69, 4;
	add.s64 	%rd22, %rd127, %rd128;
	shl.b32 	%r82, %r22, 4;
	add.s32 	%r83, %r65, %r82;
	mad.lo.s32 	%r84, %r23, %r83, %r32;
	add.s32 	%r92, %r84, 4;
	neg.s32 	%r91, %r89;
	mov.b32 	%r90, 16;
	not.pred 	%p25, %p4;
$L__BB1_10:
	mov.f32 	%f32, %f304;
	mov.f32 	%f304, %f303;
	mov.f32 	%f303, %f302;
	mov.f32 	%f302, %f301;
	mov.f32 	%f301, %f300;
	mov.f32 	%f300, %f299;
	mov.f32 	%f299, %f298;
	mul.wide.s32 	%rd130, %r92, 4;
	add.s64 	%rd129, %rd23, %rd130;
	add.s32 	%r85, %r90, -16;
	// begin inline asm
	ld.global.nc.f32 %f298, [%rd129];
	// end inline asm
	setp.ge.s32 	%p22, %r85, %r9;
	or.pred  	%p24, %p10, %p22;
	mov.f32 	%f306, %f302;
	@%p24 bra 	$L__BB1_12;
	// begin inline asm
	ld.global.nc.f32 %f213, [%rd6];
	// end inline asm
	// begin inline asm
	ld.global.nc.f32 %f214, [%rd7];
	// end inline asm
	add.f32 	%f229, %f214, %f214;
	fma.rn.f32 	%f230, %f213, 0f3E4CCCCD, %f229;
	// begin inline asm
	ld.global.nc.f32 %f215, [%rd8];
	// end inline asm
	fma.rn.f32 	%f231, %f215, 0f3E4CCCCD, %f230;
	// begin inline asm
	ld.global.nc.f32 %f216, [%rd9];
	// end inline asm
	fma.rn.f32 	%f232, %f216, 0f40000000, %f231;
	// begin inline asm
	ld.global.nc.f32 %f217, [%rd10];
	// end inline asm
	fma.rn.f32 	%f233, %f217, 0f3E4CCCCD, %f232;
	// begin inline asm
	ld.global.nc.f32 %f218, [%rd11];
	// end inline asm
	fma.rn.f32 	%f234, %f218, 0f40000000, %f233;
	// begin inline asm
	ld.global.nc.f32 %f219, [%rd12];
	// end inline asm
	fma.rn.f32 	%f235, %f219, 0f3E4CCCCD, %f234;
	// begin inline asm
	ld.global.nc.f32 %f220, [%rd13];
	// end inline asm
	fma.rn.f32 	%f236, %f220, 0f40000000, %f235;
	fma.rn.f32 	%f237, %f298, 0f3E4CCCCD, %f236;
	fma.rn.f32 	%f238, %f305, 0f40000000, %f237;
	fma.rn.f32 	%f239, %f299, 0f3E4CCCCD, %f238;
	fma.rn.f32 	%f240, %f32, 0f40000000, %f239;
	fma.rn.f32 	%f241, %f300, 0f3E4CCCCD, %f240;
	fma.rn.f32 	%f242, %f304, 0f40000000, %f241;
	fma.rn.f32 	%f243, %f301, 0f3E4CCCCD, %f242;
	fma.rn.f32 	%f244, %f303, 0f40000000, %f243;
	// begin inline asm
	ld.global.nc.f32 %f221, [%rd14];
	// end inline asm
	fma.rn.f32 	%f245, %f221, 0f3E4CCCCD, %f244;
	// begin inline asm
	ld.global.nc.f32 %f222, [%rd15];
	// end inline asm
	fma.rn.f32 	%f246, %f222, 0f40000000, %f245;
	// begin inline asm
	ld.global.nc.f32 %f223, [%rd16];
	// end inline asm
	fma.rn.f32 	%f247, %f223, 0f3E4CCCCD, %f246;
	// begin inline asm
	ld.global.nc.f32 %f224, [%rd17];
	// end inline asm
	fma.rn.f32 	%f248, %f224, 0f40000000, %f247;
	// begin inline asm
	ld.global.nc.f32 %f225, [%rd18];
	// end inline asm
	fma.rn.f32 	%f249, %f225, 0f3E4CCCCD, %f248;
	// begin inline asm
	ld.global.nc.f32 %f226, [%rd19];
	// end inline asm
	fma.rn.f32 	%f250, %f226, 0f40000000, %f249;
	// begin inline asm
	ld.global.nc.f32 %f227, [%rd20];
	// end inline asm
	fma.rn.f32 	%f251, %f227, 0f3E4CCCCD, %f250;
	// begin inline asm
	ld.global.nc.f32 %f228, [%rd21];
	// end inline asm
	fma.rn.f32 	%f252, %f228, 0f40000000, %f251;
	fma.rn.f32 	%f306, %f302, 0f3E4CCCCD, %f252;
$L__BB1_12:
	bar.sync 	0;
	st.shared.f32 	[%r10], %f294;
	bar.sync 	0;
	@%p25 bra 	$L__BB1_14;
	ld.shared.f32 	%f253, [%r10+512];
	ld.shared.f32 	%f254, [%r10+-512];
	add.f32 	%f255, %f254, %f254;
	fma.rn.f32 	%f256, %f253, 0f3E4CCCCD, %f255;
	ld.shared.f32 	%f257, [%r10+384];
	fma.rn.f32 	%f258, %f257, 0f3E4CCCCD, %f256;
	ld.shared.f32 	%f259, [%r10+-384];
	fma.rn.f32 	%f260, %f259, 0f40000000, %f258;
	ld.shared.f32 	%f261, [%r10+256];
	fma.rn.f32 	%f262, %f261, 0f3E4CCCCD, %f260;
	ld.shared.f32 	%f263, [%r10+-256];
	fma.rn.f32 	%f264, %f263, 0f40000000, %f262;
	ld.shared.f32 	%f265, [%r10+128];
	fma.rn.f32 	%f266, %f265, 0f3E4CCCCD, %f264;
	ld.shared.f32 	%f267, [%r10+-128];
	fma.rn.f32 	%f268, %f267, 0f40000000, %f266;
	fma.rn.f32 	%f269, %f306, 0f3E4CCCCD, %f268;
	add.f32 	%f270, %f21, %f269;
	add.f32 	%f271, %f22, %f270;
	add.f32 	%f272, %f23, %f271;
	add.f32 	%f273, %f24, %f272;
	add.f32 	%f274, %f25, %f273;
	add.f32 	%f275, %f26, %f274;
	add.f32 	%f276, %f27, %f275;
	ld.shared.f32 	%f277, [%r10+16];
	fma.rn.f32 	%f278, %f277, 0f3E4CCCCD, %f276;
	ld.shared.f32 	%f279, [%r10+-16];
	fma.rn.f32 	%f280, %f279, 0f40000000, %f278;
	ld.shared.f32 	%f281, [%r10+12];
	fma.rn.f32 	%f282, %f281, 0f3E4CCCCD, %f280;
	ld.shared.f32 	%f283, [%r10+-12];
	fma.rn.f32 	%f284, %f283, 0f40000000, %f282;
	ld.shared.f32 	%f285, [%r10+8];
	fma.rn.f32 	%f286, %f285, 0f3E4CCCCD, %f284;
	ld.shared.f32 	%f287, [%r10+-8];
	fma.rn.f32 	%f288, %f287, 0f40000000, %f286;
	ld.shared.f32 	%f289, [%r10+4];
	fma.rn.f32 	%f290, %f289, 0f3E4CCCCD, %f288;
	ld.shared.f32 	%f291, [%r10+-4];
	fma.rn.f32 	%f292, %f291, 0f40000000, %f290;
	add.f32 	%f293, %f28, %f292;
	st.global.f32 	[%rd22], %f293;
$L__BB1_14:
	add.s32 	%r92, %r92, %r6;
	add.s32 	%r91, %r91, 1;
	add.s32 	%r90, %r90, 1;
	setp.ne.s32 	%p26, %r91, -16;
	mov.f32 	%f305, %f32;
	@%p26 bra 	$L__BB1_10;
$L__BB1_15:
	ret;

}


// ===== COMPILED SASS (sm_100) =====

	.target	sm_100

	.elftype	@"ET_EXEC"


//--------------------- .note.nv.tkinfo           --------------------------
	.section	.note.nv.tkinfo,"",@"SHT_NOTE"
	.sectionflags	@"SHF_NOTE_NV_TKINFO"
	.tkinfo
        /*0018*/ 	.word	0x00000002
        /*0030*/ 	.string	""
        /*0030*/ 	.string	"ptxas"
        /*0030*/ 	.string	"Cuda compilation tools, release 13.0, V13.0.88"
        /*0030*/ 	.string	"Build cuda_13.0.r13.0/compiler.36424714_0"
        /*0030*/ 	.string	"-arch sm_100 -m 64 "



//--------------------- .note.nv.cuinfo           --------------------------
	.section	.note.nv.cuinfo,"",@"SHT_NOTE"
	.sectionflags	@"SHF_NOTE_NV_CUINFO"
        /*0018*/ 	.short	0x0002
        /*001a*/ 	.short	0x0064
        /*001c*/ 	.short	0x0082
	.zero		2


//--------------------- .nv.info                  --------------------------
	.section	.nv.info,"",@"SHT_CUDA_INFO"
	.align	4


	//----- nvinfo : EIATTR_REGCOUNT
	.align		4
        /*0000*/ 	.byte	0x04, 0x2f
        /*0002*/ 	.short	(.L_1 - .L_0)
	.align		4
.L_0:
        /*0004*/ 	.word	index@(_Z24jacobi3d_kernel_baselineiiiiPfS_)
        /*0008*/ 	.word	0x0000001f


	//----- nvinfo : EIATTR_FRAME_SIZE
	.align		4
.L_1:
        /*000c*/ 	.byte	0x04, 0x11
        /*000e*/ 	.short	(.L_3 - .L_2)
	.align		4
.L_2:
        /*0010*/ 	.word	index@(_Z24jacobi3d_kernel_baselineiiiiPfS_)
        /*0014*/ 	.word	0x00000000


	//----- nvinfo : EIATTR_REGCOUNT
	.align		4
.L_3:
        /*0018*/ 	.byte	0x04, 0x2f
        /*001a*/ 	.short	(.L_5 - .L_4)
	.align		4
.L_4:
        /*001c*/ 	.word	index@(_Z19jacobi3d_kernel_optiiiiPfS_)
        /*0020*/ 	.word	0x00000030


	//----- nvinfo : EIATTR_FRAME_SIZE
	.align		4
.L_5:
        /*0024*/ 	.byte	0x04, 0x11
        /*0026*/ 	.short	(.L_7 - .L_6)
	.align		4
.L_6:
        /*0028*/ 	.word	index@(_Z19jacobi3d_kernel_optiiiiPfS_)
        /*002c*/ 	.word	0x00000000


	//----- nvinfo : EIATTR_MIN_STACK_SIZE
	.align		4
.L_7:
        /*0030*/ 	.byte	0x04, 0x12
        /*0032*/ 	.short	(.L_9 - .L_8)
	.align		4
.L_8:
        /*0034*/ 	.word	index@(_Z19jacobi3d_kernel_optiiiiPfS_)
        /*0038*/ 	.word	0x00000000


	//----- nvinfo : EIATTR_MIN_STACK_SIZE
	.align		4
.L_9:
        /*003c*/ 	.byte	0x04, 0x12
        /*003e*/ 	.short	(.L_11 - .L_10)
	.align		4
.L_10:
        /*0040*/ 	.word	index@(_Z24jacobi3d_kernel_baselineiiiiPfS_)
        /*0044*/ 	.word	0x00000000
.L_11:


//--------------------- .nv.compat                --------------------------
	.section	.nv.compat,"",@"SHT_CUDA_COMPAT_INFO"
	.align	4
        /*0000*/ 	.byte	0x02, 0x09, 0x00, 0x00, 0x02, 0x02, 0x01, 0x00, 0x02, 0x05, 0x05, 0x00, 0x03, 0x07, 0x01, 0x01
        /*0010*/ 	.byte	0x02, 0x03, 0x00, 0x00, 0x02, 0x06, 0x01, 0x00, 0x04, 0x0b, 0x08, 0x00, 0x09, 0x00, 0x00, 0x00
        /*0020*/ 	.byte	0x00, 0x00, 0x00, 0x00


//--------------------- .nv.info._Z19jacobi3d_kernel_optiiiiPfS_ --------------------------
	.section	.nv.info._Z19jacobi3d_kernel_optiiiiPfS_,"",@"SHT_CUDA_INFO"
	.sectionflags	@""
	.align	4


	//----- nvinfo : EIATTR_CUDA_API_VERSION
	.align		4
        /*0000*/ 	.byte	0x04, 0x37
        /*0002*/ 	.short	(.L_13 - .L_12)
.L_12:
        /*0004*/ 	.word	0x00000082


	//----- nvinfo : EIATTR_KPARAM_INFO
	.align		4
.L_13:
        /*0008*/ 	.byte	0x04, 0x17
        /*000a*/ 	.short	(.L_15 - .L_14)
.L_14:
        /*000c*/ 	.word	0x00000000
        /*0010*/ 	.short	0x0005
        /*0012*/ 	.short	0x0018
        /*0014*/ 	.byte	0x00, 0xf5, 0x21, 0x00


	//----- nvinfo : EIATTR_KPARAM_INFO
	.align		4
.L_15:
        /*0018*/ 	.byte	0x04, 0x17
        /*001a*/ 	.short	(.L_17 - .L_16)
.L_16:
        /*001c*/ 	.word	0x00000000
        /*0020*/ 	.short	0x0004
        /*0022*/ 	.short	0x0010
        /*0024*/ 	.byte	0x00, 0xf5, 0x21, 0x00


	//----- nvinfo : EIATTR_KPARAM_INFO
	.align		4
.L_17:
        /*0028*/ 	.byte	0x04, 0x17
        /*002a*/ 	.short	(.L_19 - .L_18)
.L_18:
        /*002c*/ 	.word	0x00000000
        /*0030*/ 	.short	0x0003
        /*0032*/ 	.short	0x000c
        /*0034*/ 	.byte	0x00, 0xf0, 0x11, 0x00


	//----- nvinfo : EIATTR_KPARAM_INFO
	.align		4
.L_19:
        /*0038*/ 	.byte	0x04, 0x17
        /*003a*/ 	.short	(.L_21 - .L_20)
.L_20:
        /*003c*/ 	.word	0x00000000
        /*0040*/ 	.short	0x0002
        /*0042*/ 	.short	0x0008
        /*0044*/ 	.byte	0x00, 0xf0, 0x11, 0x00


	//----- nvinfo : EIATTR_KPARAM_INFO
	.align		4
.L_21:
        /*0048*/ 	.byte	0x04, 0x17
        /*004a*/ 	.short	(.L_23 - .L_22)
.L_22:
        /*004c*/ 	.word	0x00000000
        /*0050*/ 	.short	0x0001
        /*0052*/ 	.short	0x0004
        /*0054*/ 	.byte	0x00, 0xf0, 0x11, 0x00


	//----- nvinfo : EIATTR_KPARAM_INFO
	.align		4
.L_23:
        /*0058*/ 	.byte	0x04, 0x17
        /*005a*/ 	.short	(.L_25 - .L_24)
.L_24:
        /*005c*/ 	.word	0x00000000
        /*0060*/ 	.short	0x0000
        /*0062*/ 	.short	0x0000
        /*0064*/ 	.byte	0x00, 0xf0, 0x11, 0x00


	//----- nvinfo : EIATTR_SPARSE_MMA_MASK
	.align		4
.L_25:
        /*0068*/ 	.byte	0x03, 0x50
        /*006a*/ 	.short	0x0000


	//----- nvinfo : EIATTR_MAXREG_COUNT
	.align		4
        /*006c*/ 	.byte	0x03, 0x1b
        /*006e*/ 	.short	0x00ff


	//----- nvinfo : EIATTR_NUM_BARRIERS
	.align		4
        /*0070*/ 	.byte	0x02, 0x4c
        /*0072*/ 	.byte	0x01
	.zero		1


	//----- nvinfo : EIATTR_MERCURY_ISA_VERSION
	.align		4
        /*0074*/ 	.byte	0x03, 0x5f
        /*0076*/ 	.short	0x0101


	//----- nvinfo : EIATTR_VRC_CTA_INIT_COUNT
	.align		4
        /*0078*/ 	.byte	0x02, 0x4a
	.zero		1
	.zero		1


	//----- nvinfo : EIATTR_EXIT_INSTR_OFFSETS
	.align		4
        /*007c*/ 	.byte	0x04, 0x1c
        /*007e*/ 	.short	(.L_27 - .L_26)


	//   ....[0]....
.L_26:
        /*0080*/ 	.word	0x00001270


	//   ....[1]....
        /*0084*/ 	.word	0x00001bf0


	//----- nvinfo : EIATTR_CRS_STACK_SIZE
	.align		4
.L_27:
        /*0088*/ 	.byte	0x04, 0x1e
        /*008a*/ 	.short	(.L_29 - .L_28)
.L_28:
        /*008c*/ 	.word	0x00000000


	//----- nvinfo : EIATTR_CBANK_PARAM_SIZE
	.align		4
.L_29:
        /*0090*/ 	.byte	0x03, 0x19
        /*0092*/ 	.short	0x0020


	//----- nvinfo : EIATTR_PARAM_CBANK
	.align		4
        /*0094*/ 	.byte	0x04, 0x0a
        /*0096*/ 	.short	(.L_31 - .L_30)
	.align		4
.L_30:
        /*0098*/ 	.word	index@(.nv.constant0._Z19jacobi3d_kernel_optiiiiPfS_)
        /*009c*/ 	.short	0x0380
        /*009e*/ 	.short	0x0020


	//----- nvinfo : EIATTR_SW_WAR
	.align		4
.L_31:
        /*00a0*/ 	.byte	0x04, 0x36
        /*00a2*/ 	.short	(.L_33 - .L_32)
.L_32:
        /*00a4*/ 	.word	0x00000008
.L_33:


//--------------------- .nv.info._Z24jacobi3d_kernel_baselineiiiiPfS_ --------------------------
	.section	.nv.info._Z24jacobi3d_kernel_baselineiiiiPfS_,"",@"SHT_CUDA_INFO"
	.sectionflags	@""
	.align	4


	//----- nvinfo : EIATTR_CUDA_API_VERSION
	.align		4
        /*0000*/ 	.byte	0x04, 0x37
        /*0002*/ 	.short	(.L_35 - .L_34)
.L_34:
        /*0004*/ 	.word	0x00000082


	//----- nvinfo : EIATTR_KPARAM_INFO
	.align		4
.L_35:
        /*0008*/ 	.byte	0x04, 0x17
        /*000a*/ 	.short	(.L_37 - .L_36)
.L_36:
        /*000c*/ 	.word	0x00000000
        /*0010*/ 	.short	0x0005
        /*0012*/ 	.short	0x0018
        /*0014*/ 	.byte	0x00, 0xf5, 0x21, 0x00


	//----- nvinfo : EIATTR_KPARAM_INFO
	.align		4
.L_37:
        /*0018*/ 	.byte	0x04, 0x17
        /*001a*/ 	.short	(.L_39 - .L_38)
.L_38:
        /*001c*/ 	.word	0x00000000
        /*0020*/ 	.short	0x0004
        /*0022*/ 	.short	0x0010
        /*0024*/ 	.byte	0x00, 0xf5, 0x21, 0x00


	//----- nvinfo : EIATTR_KPARAM_INFO
	.align		4
.L_39:
        /*0028*/ 	.byte	0x04, 0x17
        /*002a*/ 	.short	(.L_41 - .L_40)
.L_40:
        /*002c*/ 	.word	0x00000000
        /*0030*/ 	.short	0x0003
        /*0032*/ 	.short	0x000c
        /*0034*/ 	.byte	0x00, 0xf0, 0x11, 0x00


	//----- nvinfo : EIATTR_KPARAM_INFO
	.align		4
.L_41:
        /*0038*/ 	.byte	0x04, 0x17
        /*003a*/ 	.short	(.L_43 - .L_42)
.L_42:
        /*003c*/ 	.word	0x00000000
        /*0040*/ 	.short	0x0002
        /*0042*/ 	.short	0x0008
        /*0044*/ 	.byte	0x00, 0xf0, 0x11, 0x00


	//----- nvinfo : EIATTR_KPARAM_INFO
	.align		4
.L_43:
        /*0048*/ 	.byte	0x04, 0x17
        /*004a*/ 	.short	(.L_45 - .L_44)
.L_44:
        /*004c*/ 	.word	0x00000000
        /*0050*/ 	.short	0x0001
        /*0052*/ 	.short	0x0004
        /*0054*/ 	.byte	0x00, 0xf0, 0x11, 0x00


	//----- nvinfo : EIATTR_KPARAM_INFO
	.align		4
.L_45:
        /*0058*/ 	.byte	0x04, 0x17
        /*005a*/ 	.short	(.L_47 - .L_46)
.L_46:
        /*005c*/ 	.word	0x00000000
        /*0060*/ 	.short	0x0000
        /*0062*/ 	.short	0x0000
        /*0064*/ 	.byte	0x00, 0xf0, 0x11, 0x00


	//----- nvinfo : EIATTR_SPARSE_MMA_MASK
	.align		4
.L_47:
        /*0068*/ 	.byte	0x03, 0x50
        /*006a*/ 	.short	0x0000


	//----- nvinfo : EIATTR_MAXREG_COUNT
	.align		4
        /*006c*/ 	.byte	0x03, 0x1b
        /*006e*/ 	.short	0x00ff


	//----- nvinfo : EIATTR_MERCURY_ISA_VERSION
	.align		4
        /*0070*/ 	.byte	0x03, 0x5f
        /*0072*/ 	.short	0x0101


	//----- nvinfo : EIATTR_VRC_CTA_INIT_COUNT
	.align		4
        /*0074*/ 	.byte	0x02, 0x4a
	.zero		1
	.zero		1


	//----- nvinfo : EIATTR_EXIT_INSTR_OFFSETS
	.align		4
        /*0078*/ 	.byte	0x04, 0x1c
        /*007a*/ 	.short	(.L_49 - .L_48)


	//   ....[0]....
.L_48:
        /*007c*/ 	.word	0x000006a0


	//----- nvinfo : EIATTR_CBANK_PARAM_SIZE
	.align		4
.L_49:
        /*0080*/ 	.byte	0x03, 0x19
        /*0082*/ 	.short	0x0020


	//----- nvinfo : EIATTR_PARAM_CBANK
	.align		4
        /*0084*/ 	.byte	0x04, 0x0a
        /*0086*/ 	.short	(.L_51 - .L_50)
	.align		4
.L_50:
        /*0088*/ 	.word	index@(.nv.constant0._Z24jacobi3d_kernel_baselineiiiiPfS_)
        /*008c*/ 	.short	0x0380
        /*008e*/ 	.short	0x0020


	//----- nvinfo : EIATTR_SW_WAR
	.align		4
.L_51:
        /*0090*/ 	.byte	0x04, 0x36
        /*0092*/ 	.short	(.L_53 - .L_52)
.L_52:
        /*0094*/ 	.word	0x00000008
.L_53:


//--------------------- .nv.callgraph             --------------------------
	.section	.nv.callgraph,"",@"SHT_CUDA_CALLGRAPH"
	.align	4
	.sectionentsize	8
	.align		4
        /*0000*/ 	.word	0x00000000
	.align		4
        /*0004*/ 	.word	0xffffffff
	.align		4
        /*0008*/ 	.word	0x00000000
	.align		4
        /*000c*/ 	.word	0xfffffffe
	.align		4
        /*0010*/ 	.word	0x00000000
	.align		4
        /*0014*/ 	.word	0xfffffffd
	.align		4
        /*0018*/ 	.word	0x00000000
	.align		4
        /*001c*/ 	.word	0xfffffffc


//--------------------- .text._Z19jacobi3d_kernel_optiiiiPfS_ --------------------------
	.section	.text._Z19jacobi3d_kernel_optiiiiPfS_,"ax",@progbits
	.align	128
        .global         _Z19jacobi3d_kernel_optiiiiPfS_
        .type           _Z19jacobi3d_kernel_optiiiiPfS_,@function
        .size           _Z19jacobi3d_kernel_optiiiiPfS_,(.L_x_15 - _Z19jacobi3d_kernel_optiiiiPfS_)
        .other          _Z19jacobi3d_kernel_optiiiiPfS_,@"STO_CUDA_ENTRY STV_DEFAULT"
_Z19jacobi3d_kernel_optiiiiPfS_:
.text._Z19jacobi3d_kernel_optiiiiPfS_:
[----:B------:R-:W-:Y:S01]  /*0000*/  LDC R1, c[0x0][0x37c] ;  /* 0x0000df00ff017b82 */ /* 0x000fe20000000800 */
[----:B------:R-:W0:Y:S07]  /*0010*/  S2R R23, SR_TID.Y ;  /* 0x0000000000177919 */ /* 0x000e2e0000002200 */
[----:B------:R-:W1:Y:S01]  /*0020*/  LDC R42, c[0x0][0x364] ;  /* 0x0000d900ff2a7b82 */ /* 0x000e620000000800 */
[----:B------:R-:W2:Y:S01]  /*0030*/  LDCU.64 UR8, c[0x0][0x358] ;  /* 0x00006b00ff0877ac */ /* 0x000ea20008000a00 */
[----:B------:R-:W3:Y:S01]  /*0040*/  S2R R22, SR_TID.X ;  /* 0x0000000000167919 */ /* 0x000ee20000002100 */
[----:B------:R-:W4:Y:S05]  /*0050*/  LDCU UR7, c[0x0][0x384] ;  /* 0x00007080ff0777ac */ /* 0x000f2a0008000800 */
[----:B------:R-:W2:Y:S08]  /*0060*/  LDC R3, c[0x0][0x360] ;  /* 0x0000d800ff037b82 */ /* 0x000eb00000000800 */
[----:B------:R-:W0:Y:S08]  /*0070*/  S2UR UR4, SR_CTAID.Y ;  /* 0x00000000000479c3 */ /* 0x000e300000002600 */
[----:B------:R-:W3:Y:S01]  /*0080*/  S2UR UR5, SR_CTAID.X ;  /* 0x00000000000579c3 */ /* 0x000ee20000002500 */
[----:B-1----:R-:W-:-:S07]  /*0090*/  IADD3 R42, PT, PT, R42, -0x8, RZ ;  /* 0xfffffff82a2a7810 */ /* 0x002fce0007ffe0ff */
[----:B------:R-:W1:Y:S01]  /*00a0*/  LDC.64 R32, c[0x0][0x388] ;  /* 0x0000e200ff207b82 */ /* 0x000e620000000a00 */
[----:B--2---:R-:W-:-:S07]  /*00b0*/  IADD3 R3, PT, PT, R3, -0x8, RZ ;  /* 0xfffffff803037810 */ /* 0x004fce0007ffe0ff */
[----:B------:R-:W2:Y:S01]  /*00c0*/  LDC.64 R18, c[0x0][0x390] ;  /* 0x0000e400ff127b82 */ /* 0x000ea20000000a00 */
[----:B0-----:R-:W-:-:S05]  /*00d0*/  IMAD R42, R42, UR4, R23 ;  /* 0x000000042a2a7c24 */ /* 0x001fca000f8e0217 */
[----:B------:R-:W-:Y:S01]  /*00e0*/  IADD3 R26, PT, PT, R42, 0x4, RZ ;  /* 0x000000042a1a7810 */ /* 0x000fe20007ffe0ff */
[----:B---3--:R-:W-:-:S05]  /*00f0*/  IMAD R38, R3, UR5, R22 ;  /* 0x0000000503267c24 */ /* 0x008fca000f8e0216 */
[----:B------:R-:W-:Y:S01]  /*0100*/  IADD3 R39, PT, PT, R38, 0x4, RZ ;  /* 0x0000000426277810 */ /* 0x000fe20007ffe0ff */
[----:B-1----:R-:W-:-:S04]  /*0110*/  IMAD R0, R33, R32, RZ ;  /* 0x0000002021007224 */ /* 0x002fc800078e02ff */
[----:B------:R-:W-:-:S05]  /*0120*/  IMAD R27, R26, R33, R39 ;  /* 0x000000211a1b7224 */ /* 0x000fca00078e0227 */
[----:B------:R-:W-:-:S05]  /*0130*/  LEA R29, R0, R27, 0x2 ;  /* 0x0000001b001d7211 */ /* 0x000fca00078e10ff */
[----:B--2---:R-:W-:Y:S01]  /*0140*/  IMAD.WIDE R28, R29, 0x4, R18 ;  /* 0x000000041d1c7825 */ /* 0x004fe200078e0212 */
[----:B------:R-:W-:-:S04]  /*0150*/  ISETP.GT.AND P0, PT, R39, 0x7, PT ;  /* 0x000000072700780c */ /* 0x000fc80003f04270 */
[----:B------:R4:W5:Y:S01]  /*0160*/  LDG.E.CONSTANT R9, desc[UR8][R28.64] ;  /* 0x000000081c097981 */ /* 0x000962000c1e9900 */
[----:B------:R-:W-:-:S05]  /*0170*/  IMAD.WIDE R24, R0, 0x4, R28 ;  /* 0x0000000400187825 */ /* 0x000fca00078e021c */
[----:B------:R-:W5:Y:S01]  /*0180*/  LDG.E.CONSTANT R10, desc[UR8][R24.64] ;  /* 0x00000008180a7981 */ /* 0x000f62000c1e9900 */
[----:B------:R-:W-:-:S05]  /*0190*/  IMAD.WIDE R20, R0, 0x4, R24 ;  /* 0x0000000400147825 */ /* 0x000fca00078e0218 */
[----:B------:R-:W5:Y:S01]  /*01a0*/  LDG.E.CONSTANT R11, desc[UR8][R20.64] ;  /* 0x00000008140b7981 */ /* 0x000f62000c1e9900 */
[----:B------:R-:W-:-:S04]  /*01b0*/  IMAD.WIDE R16, R0, 0x4, R20 ;  /* 0x0000000400107825 */ /* 0x000fc800078e0214 */
[----:B------:R-:W-:-:S05]  /*01c0*/  IMAD.WIDE R30, R0, 0x4, R16 ;  /* 0x00000004001e7825 */ /* 0x000fca00078e0210 */
[----:B------:R-:W2:Y:S01]  /*01d0*/  LDG.E.CONSTANT R5, desc[UR8][R30.64] ;  /* 0x000000081e057981 */ /* 0x000ea2000c1e9900 */
[----:B------:R-:W-:-:S05]  /*01e0*/  IMAD.WIDE R12, R0, 0x4, R30 ;  /* 0x00000004000c7825 */ /* 0x000fca00078e021e */
[----:B------:R-:W3:Y:S01]  /*01f0*/  LDG.E.CONSTANT R2, desc[UR8][R12.64] ;  /* 0x000000080c027981 */ /* 0x000ee2000c1e9900 */
[----:B------:R-:W-:-:S05]  /*0200*/  IMAD.WIDE R34, R0, 0x4, R12 ;  /* 0x0000000400227825 */ /* 0x000fca00078e020c */
[----:B------:R0:W3:Y:S01]  /*0210*/  LDG.E.CONSTANT R3, desc[UR8][R34.64] ;  /* 0x0000000822037981 */ /* 0x0000e2000c1e9900 */
[----:B------:R-:W-:Y:S01]  /*0220*/  IMAD.WIDE R44, R0, 0x4, R34 ;  /* 0x00000004002c7825 */ /* 0x000fe200078e0222 */
[----:B------:R-:W-:Y:S02]  /*0230*/  ISETP.GT.AND P0, PT, R42, 0x3, P0 ;  /* 0x000000032a00780c */ /* 0x000fe40000704270 */
[----:B----4-:R-:W-:Y:S01]  /*0240*/  MOV R28, UR7 ;  /* 0x00000007001c7c02 */ /* 0x010fe20008000f00 */
[----:B------:R-:W5:Y:S01]  /*0250*/  LDG.E.CONSTANT R12, desc[UR8][R16.64] ;  /* 0x00000008100c7981 */ /* 0x000f62000c1e9900 */
[----:B------:R-:W-:-:S03]  /*0260*/  IMAD.WIDE R14, R0, 0x4, R44 ;  /* 0x00000004000e7825 */ /* 0x000fc600078e022c */
[----:B------:R-:W4:Y:S04]  /*0270*/  LDG.E.CONSTANT R4, desc[UR8][R44.64] ;  /* 0x000000082c047981 */ /* 0x000f28000c1e9900 */
[----:B------:R-:W5:Y:S01]  /*0280*/  LDG.E.CONSTANT R13, desc[UR8][R14.64] ;  /* 0x000000080e0d7981 */ /* 0x000f62000c1e9900 */
[----:B------:R-:W-:-:S05]  /*0290*/  IMAD.WIDE R40, R0, 0x4, R14 ;  /* 0x0000000400287825 */ /* 0x000fca00078e020e */
[----:B------:R1:W5:Y:S01]  /*02a0*/  LDG.E.CONSTANT R6, desc[UR8][R40.64] ;  /* 0x0000000828067981 */ /* 0x000362000c1e9900 */
[----:B------:R-:W-:-:S05]  /*02b0*/  IMAD.WIDE R36, R0, 0x4, R40 ;  /* 0x0000000400247825 */ /* 0x000fca00078e0228 */
[----:B------:R1:W5:Y:S01]  /*02c0*/  LDG.E.CONSTANT R7, desc[UR8][R36.64] ;  /* 0x0000000824077981 */ /* 0x000362000c1e9900 */
[----:B0-----:R-:W-:Y:S01]  /*02d0*/  IMAD.WIDE R34, R0, 0x4, R36 ;  /* 0x0000000400227825 */ /* 0x001fe200078e0224 */
[----:B-1----:R-:W-:Y:S01]  /*02e0*/  IADD3 R41, PT, PT, R32, -0x8, RZ ;  /* 0xfffffff820297810 */ /* 0x002fe20007ffe0ff */
[----:B------:R-:W-:Y:S01]  /*02f0*/  BSSY.RECONVERGENT B0, `(.L_x_0) ;  /* 0x0000047000007945 */ /* 0x000fe20003800200 */
[----:B------:R-:W-:Y:S02]  /*0300*/  MOV R16, UR7 ;  /* 0x0000000700107c02 */ /* 0x000fe40008000f00 */
[----:B------:R3:W5:Y:S01]  /*0310*/  LDG.E.CONSTANT R8, desc[UR8][R34.64] ;  /* 0x0000000822087981 */ /* 0x000762000c1e9900 */
[----:B------:R-:W-:Y:S02]  /*0320*/  ISETP.LT.AND P0, PT, R26, R41, P0 ;  /* 0x000000291a00720c */ /* 0x000fe40000701270 */
[----:B------:R-:W-:-:S04]  /*0330*/  IADD3 R36, PT, PT, R33, -0x8, RZ ;  /* 0xfffffff821247810 */ /* 0x000fc80007ffe0ff */
[CC--:B------:R-:W-:Y:S02]  /*0340*/  ISETP.LT.AND P3, PT, R39.reuse, R36.reuse, P0 ;  /* 0x000000242700720c */ /* 0x0c0fe40000761270 */
[----:B------:R-:W-:-:S04]  /*0350*/  ISETP.GE.AND P1, PT, R39, R36, PT ;  /* 0x000000242700720c */ /* 0x000fc80003f26270 */
[----:B------:R-:W-:Y:S02]  /*0360*/  ISETP.GT.AND P1, PT, R28, 0x11, !P1 ;  /* 0x000000111c00780c */ /* 0x000fe40004f24270 */
[----:B------:R-:W-:Y:S02]  /*0370*/  ISETP.LT.OR P2, PT, R16, 0x12, !P3 ;  /* 0x000000121000780c */ /* 0x000fe40005f41670 */
[----:B------:R-:W-:Y:S02]  /*0380*/  PLOP3.LUT P1, PT, P0, P1, PT, 0x80, 0x8 ;  /* 0x000000000008781c */ /* 0x000fe40000723070 */
[----:B------:R-:W-:Y:S02]  /*0390*/  LEA R27, R0, R27, 0x3 ;  /* 0x0000001b001b7211 */ /* 0x000fe400078e18ff */
[----:B--2---:R-:W-:Y:S02]  /*03a0*/  MOV R36, R5 ;  /* 0x0000000500247202 */ /* 0x004fe40000000f00 */
[----:B---3--:R-:W-:-:S02]  /*03b0*/  MOV R34, R2 ;  /* 0x0000000200227202 */ /* 0x008fc40000000f00 */
[----:B------:R-:W-:Y:S02]  /*03c0*/  MOV R35, R3 ;  /* 0x0000000300237202 */ /* 0x000fe40000000f00 */
[----:B----4-:R-:W-:Y:S01]  /*03d0*/  MOV R37, R4 ;  /* 0x0000000400257202 */ /* 0x010fe20000000f00 */
[----:B------:R-:W-:Y:S06]  /*03e0*/  @!P3 BRA `(.L_x_1) ;  /* 0x0000000000dcb947 */ /* 0x000fec0003800000 */
[C---:B------:R-:W-:Y:S01]  /*03f0*/  IADD3 R14, PT, PT, -R32.reuse, RZ, RZ ;  /* 0x000000ff200e7210 */ /* 0x040fe20007ffe1ff */
[----:B------:R-:W2:Y:S01]  /*0400*/  LDG.E.CONSTANT R45, desc[UR8][R30.64+0x10] ;  /* 0x000010081e2d7981 */ /* 0x000ea2000c1e9900 */
[-C--:B------:R-:W-:Y:S02]  /*0410*/  LEA R21, R32, R27.reuse, 0x2 ;  /* 0x0000001b20157211 */ /* 0x080fe400078e10ff */
[----:B------:R-:W-:Y:S01]  /*0420*/  LEA R15, R14, R27, 0x2 ;  /* 0x0000001b0e0f7211 */ /* 0x000fe200078e10ff */
[----:B------:R-:W3:Y:S02]  /*0430*/  LDG.E.CONSTANT R44, desc[UR8][R30.64+-0x10] ;  /* 0xfffff0081e2c7981 */ /* 0x000ee4000c1e9900 */
[C---:B------:R-:W-:Y:S01]  /*0440*/  IMAD.WIDE R16, R21.reuse, 0x4, R18 ;  /* 0x0000000415107825 */ /* 0x040fe200078e0212 */
[----:B------:R-:W-:-:S03]  /*0450*/  IADD3 R21, PT, PT, R21, -R32, RZ ;  /* 0x8000002015157210 */ /* 0x000fc60007ffe0ff */
[----:B------:R-:W-:Y:S01]  /*0460*/  IMAD.WIDE R14, R15, 0x4, R18 ;  /* 0x000000040f0e7825 */ /* 0x000fe200078e0212 */
[----:B------:R0:W4:Y:S04]  /*0470*/  LDG.E.CONSTANT R39, desc[UR8][R16.64] ;  /* 0x0000000810277981 */ /* 0x000128000c1e9900 */
[----:B------:R1:W2:Y:S01]  /*0480*/  LDG.E.CONSTANT R36, desc[UR8][R14.64] ;  /* 0x000000080e247981 */ /* 0x0002a2000c1e9900 */
[----:B------:R-:W-:Y:S02]  /*0490*/  IMAD R25, R32, -0x6, R21 ;  /* 0xfffffffa20197824 */ /* 0x000fe400078e0215 */
[----:B------:R-:W-:-:S04]  /*04a0*/  IMAD.WIDE R40, R21, 0x4, R18 ;  /* 0x0000000415287825 */ /* 0x000fc800078e0212 */
[C---:B------:R-:W-:Y:S02]  /*04b0*/  IMAD R25, R32.reuse, 0x5, R25 ;  /* 0x0000000520197824 */ /* 0x040fe400078e0219 */
[C---:B------:R-:W-:Y:S01]  /*04c0*/  IMAD.WIDE R28, R32.reuse, 0x4, R14 ;  /* 0x00000004201c7825 */ /* 0x040fe200078e020e */
[----:B------:R-:W3:Y:S03]  /*04d0*/  LDG.E.CONSTANT R40, desc[UR8][R40.64] ;  /* 0x0000000828287981 */ /* 0x000ee6000c1e9900 */
[----:B------:R-:W-:Y:S01]  /*04e0*/  IMAD.WIDE R24, R25, 0x4, R18 ;  /* 0x0000000419187825 */ /* 0x000fe200078e0212 */
[----:B------:R-:W3:Y:S03]  /*04f0*/  LDG.E.CONSTANT R42, desc[UR8][R28.64] ;  /* 0x000000081c2a7981 */ /* 0x000ee6000c1e9900 */
[----:B------:R-:W-:-:S02]  /*0500*/  IMAD.WIDE R20, R32, 0x4, R28 ;  /* 0x0000000420147825 */ /* 0x000fc400078e021c */
[----:B------:R-:W3:Y:S02]  /*0510*/  LDG.E.CONSTANT R24, desc[UR8][R24.64] ;  /* 0x0000000818187981 */ /* 0x000ee4000c1e9900 */
[C---:B0-----:R-:W-:Y:S02]  /*0520*/  IMAD.WIDE R16, R32.reuse, 0x4, R30 ;  /* 0x0000000420107825 */ /* 0x041fe400078e021e */
[----:B------:R-:W3:Y:S02]  /*0530*/  LDG.E.CONSTANT R43, desc[UR8][R20.64] ;  /* 0x00000008142b7981 */ /* 0x000ee4000c1e9900 */
[----:B-1----:R-:W-:Y:S02]  /*0540*/  IMAD.WIDE R14, R32, 0x4, R20 ;  /* 0x00000004200e7825 */ /* 0x002fe400078e0214 */
[----:B------:R-:W3:Y:S04]  /*0550*/  LDG.E.CONSTANT R16, desc[UR8][R16.64] ;  /* 0x0000000810107981 */ /* 0x000ee8000c1e9900 */
[----:B------:R-:W3:Y:S04]  /*0560*/  LDG.E.CONSTANT R14, desc[UR8][R14.64] ;  /* 0x000000080e0e7981 */ /* 0x000ee8000c1e9900 */
[----:B------:R-:W3:Y:S04]  /*0570*/  LDG.E.CONSTANT R41, desc[UR8][R30.64+0xc] ;  /* 0x00000c081e297981 */ /* 0x000ee8000c1e9900 */
[----:B------:R-:W3:Y:S04]  /*0580*/  LDG.E.CONSTANT R28, desc[UR8][R30.64+-0xc] ;  /* 0xfffff4081e1c7981 */ /* 0x000ee8000c1e9900 */
[----:B------:R-:W3:Y:S04]  /*0590*/  LDG.E.CONSTANT R25, desc[UR8][R30.64+0x8] ;  /* 0x000008081e197981 */ /* 0x000ee8000c1e9900 */
[----:B------:R-:W3:Y:S04]  /*05a0*/  LDG.E.CONSTANT R21, desc[UR8][R30.64+-0x8] ;  /* 0xfffff8081e157981 */ /* 0x000ee8000c1e9900 */
[----:B------:R-:W3:Y:S04]  /*05b0*/  LDG.E.CONSTANT R20, desc[UR8][R30.64+0x4] ;  /* 0x000004081e147981 */ /* 0x000ee8000c1e9900 */
[----:B------:R-:W3:Y:S01]  /*05c0*/  LDG.E.CONSTANT R17, desc[UR8][R30.64+-0x4] ;  /* 0xfffffc081e117981 */ /* 0x000ee2000c1e9900 */
[----:B--2---:R-:W-:-:S04]  /*05d0*/  FADD R36, R36, R36 ;  /* 0x0000002424247221 */ /* 0x004fc80000000000 */
[----:B----4-:R-:W-:-:S04]  /*05e0*/  FFMA R39, R39, 0.20000000298023223877, R36 ;  /* 0x3e4ccccd27277823 */ /* 0x010fc80000000024 */
[----:B---3--:R-:W-:-:S04]  /*05f0*/  FFMA R39, R40, 0.20000000298023223877, R39 ;  /* 0x3e4ccccd28277823 */ /* 0x008fc80000000027 */
[----:B------:R-:W-:-:S04]  /*0600*/  FFMA R39, R42, 2, R39 ;  /* 0x400000002a277823 */ /* 0x000fc80000000027 */
[----:B------:R-:W-:-:S04]  /*0610*/  FFMA R24, R24, 0.20000000298023223877, R39 ;  /* 0x3e4ccccd18187823 */ /* 0x000fc80000000027 */
[----:B------:R-:W-:-:S04]  /*0620*/  FFMA R43, R43, 2, R24 ;  /* 0x400000002b2b7823 */ /* 0x000fc80000000018 */
[----:B------:R-:W-:-:S04]  /*0630*/  FFMA R43, R16, 0.20000000298023223877, R43 ;  /* 0x3e4ccccd102b7823 */ /* 0x000fc8000000002b */
[----:B------:R-:W-:-:S04]  /*0640*/  FFMA R14, R14, 2, R43 ;  /* 0x400000000e0e7823 */ /* 0x000fc8000000002b */
[----:B-----5:R-:W-:-:S04]  /*0650*/  FFMA R14, R13, 0.20000000298023223877, R14 ;  /* 0x3e4ccccd0d0e7823 */ /* 0x020fc8000000000e */
[----:B------:R-:W-:-:S04]  /*0660*/  FFMA R15, R9, 2, R14 ;  /* 0x40000000090f7823 */ /* 0x000fc8000000000e */
[----:B------:R-:W-:-:S04]  /*0670*/  FFMA R15, R4, 0.20000000298023223877, R15 ;  /* 0x3e4ccccd040f7823 */ /* 0x000fc8000000000f */
        /* <DEDUP_REMOVED lines=13> */
[----:B------:R-:W-:-:S07]  /*0750*/  FFMA R36, R5, 0.20000000298023223877, R20 ;  /* 0x3e4ccccd05247823 */ /* 0x000fce0000000014 */
.L_x_1:
[----:B------:R-:W-:Y:S05]  /*0760*/  BSYNC.RECONVERGENT B0 ;  /* 0x0000000000007941 */ /* 0x000fea0003800200 */
.L_x_0:
[----:B------:R-:W-:Y:S04]  /*0770*/  BSSY.RECONVERGENT B0, `(.L_x_2) ;  /* 0x0000039000007945 */ /* 0x000fe80003800200 */
[----:B------:R-:W-:Y:S05]  /*0780*/  @P2 BRA `(.L_x_3) ;  /* 0x0000000000dc2947 */ /* 0x000fea0003800000 */
        /* <DEDUP_REMOVED lines=55> */
.L_x_3:
[----:B------:R-:W-:Y:S05]  /*0b00*/  BSYNC.RECONVERGENT B0 ;  /* 0x0000000000007941 */ /* 0x000fea0003800200 */
.L_x_2:
[----:B------:R-:W-:Y:S04]  /*0b10*/  BSSY.RECONVERGENT B0, `(.L_x_4) ;  /* 0x0000039000007945 */ /* 0x000fe80003800200 */
[----:B------:R-:W-:Y:S05]  /*0b20*/  @!P1 BRA `(.L_x_5) ;  /* 0x0000000000dc9947 */ /* 0x000fea0003800000 */
        /* <DEDUP_REMOVED lines=8> */
[----:B------:R-:W4:Y:S04]  /*0bb0*/  LDG.E.CONSTANT R39, desc[UR8][R24.64] ;  /* 0x0000000818277981 */ /* 0x000f28000c1e9900 */
        /* <DEDUP_REMOVED lines=12> */
[----:B------:R-:W-:Y:S02]  /*0c80*/  IMAD.WIDE R24, R32, 0x4, R14 ;  /* 0x0000000420187825 */ /* 0x000fe400078e020e */
        /* <DEDUP_REMOVED lines=33> */
.L_x_5:
[----:B------:R-:W-:Y:S05]  /*0ea0*/  BSYNC.RECONVERGENT B0 ;  /* 0x0000000000007941 */ /* 0x000fea0003800200 */
.L_x_4:
[----:B------:R-:W-:Y:S04]  /*0eb0*/  BSSY.RECONVERGENT B0, `(.L_x_6) ;  /* 0x0000039000007945 */ /* 0x000fe80003800200 */
[----:B------:R-:W-:Y:S05]  /*0ec0*/  @!P1 BRA `(.L_x_7) ;  /* 0x0000000000dc9947 */ /* 0x000fea0003800000 */
[C---:B------:R-:W-:Y:S01]  /*0ed0*/  IADD3 R14, PT, PT, -R32.reuse, RZ, RZ ;  /* 0x000000ff200e7210 */ /* 0x040fe20007ffe1ff */
[----:B------:R-:W2:Y:S01]  /*0ee0*/  LDG.E.CONSTANT R45, desc[UR8][R30.64+0xc] ;  /* 0x00000c081e2d7981 */ /* 0x000ea2000c1e9900 */
[-C--:B------:R-:W-:Y:S02]  /*0ef0*/  LEA R17, R32, R27.reuse, 0x2 ;  /* 0x0000001b20117211 */ /* 0x080fe400078e10ff */
[----:B------:R-:W-:Y:S01]  /*0f00*/  LEA R15, R14, R27, 0x2 ;  /* 0x0000001b0e0f7211 */ /* 0x000fe200078e10ff */
[----:B------:R-:W3:Y:S01]  /*0f10*/  LDG.E.CONSTANT R44, desc[UR8][R30.64+-0xc] ;  /* 0xfffff4081e2c7981 */ /* 0x000ee2000c1e9900 */
[C---:B------:R-:W-:Y:S01]  /*0f20*/  IADD3 R21, PT, PT, R17.reuse, -R32, RZ ;  /* 0x8000002011157210 */ /* 0x040fe20007ffe0ff */
[----:B------:R-:W-:-:S04]  /*0f30*/  IMAD.WIDE R16, R17, 0x4, R18 ;  /* 0x0000000411107825 */ /* 0x000fc800078e0212 */
[----:B------:R-:W-:Y:S02]  /*0f40*/  IMAD.WIDE R14, R15, 0x4, R18 ;  /* 0x000000040f0e7825 */ /* 0x000fe400078e0212 */
[----:B------:R-:W4:Y:S02]  /*0f50*/  LDG.E.CONSTANT R16, desc[UR8][R16.64] ;  /* 0x0000000810107981 */ /* 0x000f24000c1e9900 */
[----:B------:R-:W-:Y:S02]  /*0f60*/  IMAD R29, R32, -0x6, R21 ;  /* 0xfffffffa201d7824 */ /* 0x000fe400078e0215 */
[----:B------:R0:W2:Y:S01]  /*0f70*/  LDG.E.CONSTANT R27, desc[UR8][R14.64] ;  /* 0x000000080e1b7981 */ /* 0x0000a2000c1e9900 */
[----:B------:R-:W-:-:S04]  /*0f80*/  IMAD.WIDE R20, R21, 0x4, R18 ;  /* 0x0000000415147825 */ /* 0x000fc800078e0212 */
[C---:B------:R-:W-:Y:S01]  /*0f90*/  IMAD R29, R32.reuse, 0x5, R29 ;  /* 0x00000005201d7824 */ /* 0x040fe200078e021d */
[----:B------:R-:W3:Y:S01]  /*0fa0*/  LDG.E.CONSTANT R17, desc[UR8][R30.64+-0x4] ;  /* 0xfffffc081e117981 */ /* 0x000ee2000c1e9900 */
[----:B------:R-:W-:-:S03]  /*0fb0*/  IMAD.WIDE R24, R32, 0x4, R14 ;  /* 0x0000000420187825 */ /* 0x000fc600078e020e */
[----:B------:R-:W3:Y:S01]  /*0fc0*/  LDG.E.CONSTANT R20, desc[UR8][R20.64] ;  /* 0x0000000814147981 */ /* 0x000ee2000c1e9900 */
[----:B------:R-:W-:-:S03]  /*0fd0*/  IMAD.WIDE R28, R29, 0x4, R18 ;  /* 0x000000041d1c7825 */ /* 0x000fc600078e0212 */
[----:B------:R-:W3:Y:S01]  /*0fe0*/  LDG.E.CONSTANT R37, desc[UR8][R24.64] ;  /* 0x0000000818257981 */ /* 0x000ee2000c1e9900 */
[----:B------:R-:W-:-:S03]  /*0ff0*/  IMAD.WIDE R40, R32, 0x4, R24 ;  /* 0x0000000420287825 */ /* 0x000fc600078e0218 */
[----:B------:R-:W3:Y:S01]  /*1000*/  LDG.E.CONSTANT R28, desc[UR8][R28.64] ;  /* 0x000000081c1c7981 */ /* 0x000ee2000c1e9900 */
[----:B0-----:R-:W-:-:S03]  /*1010*/  IMAD.WIDE R14, R32, 0x4, R30 ;  /* 0x00000004200e7825 */ /* 0x001fc600078e021e */
[----:B------:R-:W3:Y:S01]  /*1020*/  LDG.E.CONSTANT R39, desc[UR8][R40.64] ;  /* 0x0000000828277981 */ /* 0x000ee2000c1e9900 */
[----:B------:R-:W-:-:S03]  /*1030*/  IMAD.WIDE R42, R32, 0x4, R40 ;  /* 0x00000004202a7825 */ /* 0x000fc600078e0228 */
        /* <DEDUP_REMOVED lines=32> */
.L_x_7:
[----:B------:R-:W-:Y:S05]  /*1240*/  BSYNC.RECONVERGENT B0 ;  /* 0x0000000000007941 */ /* 0x000fea0003800200 */
.L_x_6:
[----:B------:R-:W-:-:S06]  /*1250*/  UISETP.GE.AND UP0, UPT, UR7, 0x11, UPT ;  /* 0x000000110700788c */ /* 0x000fcc000bf06270 */
[----:B------:R-:W-:-:S13]  /*1260*/  PLOP3.LUT P0, PT, PT, PT, UP0, 0x80, 0x8 ;  /* 0x000000000008781c */ /* 0x000fda0003f0f008 */
[----:B------:R-:W-:Y:S05]  /*1270*/  @!P0 EXIT ;  /* 0x000000000000894d */ /* 0x000fea0003800000 */
[----:B------:R-:W0:Y:S01]  /*1280*/  S2UR UR5, SR_CgaCtaId ;  /* 0x00000000000579c3 */ /* 0x000e220000008800 */
[----:B------:R-:W-:Y:S01]  /*1290*/  IMAD R15, R26, R33, R38 ;  /* 0x000000211a0f7224 */ /* 0x000fe200078e0226 */
[----:B------:R-:W-:Y:S01]  /*12a0*/  IADD3 R14, PT, PT, -R32, RZ, RZ ;  /* 0x000000ff200e7210 */ /* 0x000fe20007ffe1ff */
[----:B------:R-:W-:Y:S01]  /*12b0*/  UMOV UR4, 0x400 ;  /* 0x0000040000047882 */ /* 0x000fe20000000000 */
[----:B------:R-:W-:Y:S01]  /*12c0*/  IADD3 R20, PT, PT, R23, -0x4, RZ ;  /* 0xfffffffc17147810 */ /* 0x000fe20007ffe0ff */
[----:B-----5:R-:W-:Y:S01]  /*12d0*/  FADD R9, R9, R9 ;  /* 0x0000000909097221 */ /* 0x020fe20000000000 */
[----:B------:R-:W-:Y:S01]  /*12e0*/  LEA R15, R0, R15, 0x3 ;  /* 0x0000000f000f7211 */ /* 0x000fe200078e18ff */
[----:B------:R-:W-:Y:S01]  /*12f0*/  FADD R40, R10, R10 ;  /* 0x0000000a0a287221 */ /* 0x000fe20000000000 */
[----:B------:R-:W1:Y:S01]  /*1300*/  LDC.64 R16, c[0x0][0x398] ;  /* 0x0000e600ff107b82 */ /* 0x000e620000000a00 */
[----:B------:R-:W-:Y:S01]  /*1310*/  FADD R41, R11, R11 ;  /* 0x0000000b0b297221 */ /* 0x000fe20000000000 */
[----:B------:R-:W-:Y:S01]  /*1320*/  IADD3 R15, PT, PT, R15, 0x4, RZ ;  /* 0x000000040f0f7810 */ /* 0x000fe20007ffe0ff */
[----:B------:R-:W-:Y:S01]  /*1330*/  FADD R12, R12, R12 ;  /* 0x0000000c0c0c7221 */ /* 0x000fe20000000000 */
[----:B------:R-:W-:-:S02]  /*1340*/  UMOV UR6, 0x10 ;  /* 0x0000001000067882 */ /* 0x000fc40000000000 */
[-C--:B------:R-:W-:Y:S02]  /*1350*/  LEA R29, R14, R15.reuse, 0x2 ;  /* 0x0000000f0e1d7211 */ /* 0x080fe400078e10ff */
[----:B------:R-:W-:Y:S02]  /*1360*/  LEA R25, R32, R15, 0x2 ;  /* 0x0000000f20197211 */ /* 0x000fe400078e10ff */
[----:B------:R-:W-:Y:S01]  /*1370*/  IADD3 R14, PT, PT, R22, -0x4, RZ ;  /* 0xfffffffc160e7810 */ /* 0x000fe20007ffe0ff */
[--C-:B------:R-:W-:Y:S01]  /*1380*/  IMAD.WIDE R28, R29, 0x4, R18.reuse ;  /* 0x000000041d1c7825 */ /* 0x100fe200078e0212 */
[C---:B------:R-:W-:Y:S02]  /*1390*/  IADD3 R21, PT, PT, R25.reuse, -R32, RZ ;  /* 0x8000002019157210 */ /* 0x040fe40007ffe0ff */
[----:B------:R-:W-:Y:S01]  /*13a0*/  ISETP.GE.U32.AND P0, PT, R14, 0x18, PT ;  /* 0x000000180e00780c */ /* 0x000fe20003f06070 */
[----:B------:R-:W-:Y:S01]  /*13b0*/  IMAD.WIDE R24, R25, 0x4, R18 ;  /* 0x0000000419187825 */ /* 0x000fe200078e0212 */
[----:B0-----:R-:W-:Y:S01]  /*13c0*/  ULEA UR4, UR5, UR4, 0x18 ;  /* 0x0000000405047291 */ /* 0x001fe2000f8ec0ff */
[C---:B------:R-:W-:Y:S01]  /*13d0*/  LEA R14, R32.reuse, R26, 0x4 ;  /* 0x0000001a200e7211 */ /* 0x040fe200078e20ff */
[----:B------:R-:W-:Y:S01]  /*13e0*/  UIADD3 UR5, UPT, UPT, -UR7, URZ, URZ ;  /* 0x000000ff07057290 */ /* 0x000fe2000fffe1ff */
[----:B------:R-:W-:Y:S01]  /*13f0*/  IMAD.WIDE R26, R32, 0x4, R28 ;  /* 0x00000004201a7825 */ /* 0x000fe200078e021c */
[----:B------:R-:W-:-:S02]  /*1400*/  ISETP.LT.U32.AND P0, PT, R20, 0x8, !P0 ;  /* 0x000000081400780c */ /* 0x000fc40004701070 */
[----:B------:R-:W-:Y:S01]  /*1410*/  LEA R39, R23, UR4, 0x7 ;  /* 0x0000000417277c11 */ /* 0x000fe2000f8e38ff */
[----:B------:R-:W-:Y:S01]  /*1420*/  IMAD R23, R32, -0x6, R21 ;  /* 0xfffffffa20177824 */ /* 0x000fe200078e0215 */
[----:B------:R-:W-:Y:S01]  /*1430*/  UIADD3 UR4, UPT, UPT, UR7, -0x14, URZ ;  /* 0xffffffec07047890 */ /* 0x000fe2000fffe0ff */
[----:B------:R-:W-:Y:S01]  /*1440*/  IMAD R38, R14, R33, R38 ;  /* 0x000000210e267224 */ /* 0x000fe200078e0226 */
[----:B------:R-:W-:Y:S01]  /*1450*/  LEA R39, R22, R39, 0x2 ;  /* 0x0000002716277211 */ /* 0x000fe200078e10ff */
[C---:B------:R-:W-:Y:S02]  /*1460*/  IMAD R33, R32.reuse, 0x5, R23 ;  /* 0x0000000520217824 */ /* 0x040fe400078e0217 */
[----:B------:R-:W-:Y:S01]  /*1470*/  IMAD.WIDE R22, R32, 0x4, R26 ;  /* 0x0000000420167825 */ /* 0x000fe200078e021a */
[----:B------:R-:W-:-:S03]  /*1480*/  IADD3 R43, PT, PT, R38, 0x4, RZ ;  /* 0x00000004262b7810 */ /* 0x000fc60007ffe0ff */
[----:B------:R-:W-:-:S04]  /*1490*/  IMAD.WIDE R20, R21, 0x4, R18 ;  /* 0x0000000415147825 */ /* 0x000fc800078e0212 */
[----:B-1----:R-:W-:-:S04]  /*14a0*/  IMAD.WIDE R16, R15, 0x4, R16 ;  /* 0x000000040f107825 */ /* 0x002fc800078e0210 */
[----:B------:R-:W-:-:S04]  /*14b0*/  IMAD.WIDE R18, R33, 0x4, R18 ;  /* 0x0000000421127825 */ /* 0x000fc800078e0212 */
[----:B------:R-:W-:-:S04]  /*14c0*/  IMAD.WIDE R14, R32, 0x4, R30 ;  /* 0x00000004200e7825 */ /* 0x000fc800078e021e */
[----:B------:R-:W-:-:S07]  /*14d0*/  IMAD.WIDE R32, R32, 0x4, R22 ;  /* 0x0000000420207825 */ /* 0x000fce00078e0216 */
.L_x_12:
[----:B0-----:R-:W0:Y:S02]  /*14e0*/  LDC.64 R10, c[0x0][0x390] ;  /* 0x0000e400ff0a7b82 */ /* 0x001e240000000a00 */
[----:B0-----:R-:W-:-:S06]  /*14f0*/  IMAD.WIDE R10, R43, 0x4, R10 ;  /* 0x000000042b0a7825 */ /* 0x001fcc00078e020a */
[----:B------:R-:W2:Y:S01]  /*1500*/  LDG.E.CONSTANT R10, desc[UR8][R10.64] ;  /* 0x000000080a0a7981 */ /* 0x000ea2000c1e9900 */
[----:B------:R-:W-:Y:S01]  /*1510*/  UIADD3 UR7, UPT, UPT, UR6, -0x10, URZ ;  /* 0xfffffff006077890 */ /* 0x000fe2000fffe0ff */
[----:B------:R-:W-:Y:S01]  /*1520*/  MOV R42, R13 ;  /* 0x0000000d002a7202 */ /* 0x000fe20000000f00 */
[----:B------:R-:W-:Y:S04]  /*1530*/  BSSY.RECONVERGENT B0, `(.L_x_8) ;  /* 0x0000035000007945 */ /* 0x000fe80003800200 */
[----:B------:R-:W-:-:S04]  /*1540*/  MOV R38, UR7 ;  /* 0x0000000700267c02 */ /* 0x000fc80008000f00 */
[----:B------:R-:W-:Y:S02]  /*1550*/  ISETP.GE.OR P1, PT, R38, UR4, !P3 ;  /* 0x0000000426007c0c */ /* 0x000fe4000df26670 */
[----:B------:R-:W-:Y:S02]  /*1560*/  MOV R38, R2 ;  /* 0x0000000200267202 */ /* 0x000fe40000000f00 */
[----:B------:R-:W-:Y:S02]  /*1570*/  MOV R2, R3 ;  /* 0x0000000300027202 */ /* 0x000fe40000000f00 */
[----:B------:R-:W-:Y:S02]  /*1580*/  MOV R3, R4 ;  /* 0x0000000400037202 */ /* 0x000fe40000000f00 */
[----:B------:R-:W-:Y:S02]  /*1590*/  MOV R4, R13 ;  /* 0x0000000d00047202 */ /* 0x000fe40000000f00 */
[----:B------:R-:W-:-:S02]  /*15a0*/  MOV R13, R6 ;  /* 0x00000006000d7202 */ /* 0x000fc40000000f00 */
[----:B------:R-:W-:Y:S02]  /*15b0*/  MOV R6, R7 ;  /* 0x0000000700067202 */ /* 0x000fe40000000f00 */
[----:B------:R-:W-:Y:S02]  /*15c0*/  MOV R7, R8 ;  /* 0x0000000800077202 */ /* 0x000fe40000000f00 */
[----:B--2---:R-:W-:Y:S01]  /*15d0*/  MOV R8, R10 ;  /* 0x0000000a00087202 */ /* 0x004fe20000000f00 */
[----:B------:R-:W-:Y:S06]  /*15e0*/  @P1 BRA `(.L_x_9) ;  /* 0x0000000000a41947 */ /* 0x000fec0003800000 */
[----:B------:R-:W2:Y:S04]  /*15f0*/  LDG.E.CONSTANT R44, desc[UR8][R28.64] ;  /* 0x000000081c2c7981 */ /* 0x000ea8000c1e9900 */
[----:B------:R-:W3:Y:S04]  /*1600*/  LDG.E.CONSTANT R42, desc[UR8][R24.64] ;  /* 0x00000008182a7981 */ /* 0x000ee8000c1e9900 */
[----:B------:R-:W4:Y:S04]  /*1610*/  LDG.E.CONSTANT R11, desc[UR8][R20.64] ;  /* 0x00000008140b7981 */ /* 0x000f28000c1e9900 */
[----:B------:R-:W5:Y:S01]  /*1620*/  LDG.E.CONSTANT R10, desc[UR8][R26.64] ;  /* 0x000000081a0a7981 */ /* 0x000f62000c1e9900 */
[----:B--2---:R-:W-:-:S04]  /*1630*/  FADD R45, R44, R44 ;  /* 0x0000002c2c2d7221 */ /* 0x004fc80000000000 */
[----:B---3--:R-:W-:Y:S02]  /*1640*/  FFMA R42, R42, 0.20000000298023223877, R45 ;  /* 0x3e4ccccd2a2a7823 */ /* 0x008fe4000000002d */
[----:B------:R-:W2:Y:S02]  /*1650*/  LDG.E.CONSTANT R45, desc[UR8][R18.64] ;  /* 0x00000008122d7981 */ /* 0x000ea4000c1e9900 */
[----:B----4-:R-:W-:Y:S02]  /*1660*/  FFMA R11, R11, 0.20000000298023223877, R42 ;  /* 0x3e4ccccd0b0b7823 */ /* 0x010fe4000000002a */
[----:B------:R-:W3:Y:S02]  /*1670*/  LDG.E.CONSTANT R42, desc[UR8][R22.64] ;  /* 0x00000008162a7981 */ /* 0x000ee4000c1e9900 */
[----:B-----5:R-:W-:Y:S02]  /*1680*/  FFMA R44, R10, 2, R11 ;  /* 0x400000000a2c7823 */ /* 0x020fe4000000000b */
[----:B------:R-:W4:Y:S04]  /*1690*/  LDG.E.CONSTANT R11, desc[UR8][R14.64] ;  /* 0x000000080e0b7981 */ /* 0x000f28000c1e9900 */
[----:B------:R-:W5:Y:S01]  /*16a0*/  LDG.E.CONSTANT R10, desc[UR8][R32.64] ;  /* 0x00000008200a7981 */ /* 0x000f62000c1e9900 */
[----:B--2---:R-:W-:-:S04]  /*16b0*/  FFMA R45, R45, 0.20000000298023223877, R44 ;  /* 0x3e4ccccd2d2d7823 */ /* 0x004fc8000000002c */
[----:B---3--:R-:W-:-:S04]  /*16c0*/  FFMA R42, R42, 2, R45 ;  /* 0x400000002a2a7823 */ /* 0x008fc8000000002d */
[----:B----4-:R-:W-:Y:S02]  /*16d0*/  FFMA R11, R11, 0.20000000298023223877, R42 ;  /* 0x3e4ccccd0b0b7823 */ /* 0x010fe4000000002a */
[----:B------:R-:W2:Y:S02]  /*16e0*/  LDG.E.CONSTANT R42, desc[UR8][R30.64+0x10] ;  /* 0x000010081e2a7981 */ /* 0x000ea4000c1e9900 */
[----:B-----5:R-:W-:-:S04]  /*16f0*/  FFMA R11, R10, 2, R11 ;  /* 0x400000000a0b7823 */ /* 0x020fc8000000000b */
[----:B------:R-:W-:Y:S02]  /*1700*/  FFMA R10, R8, 0.20000000298023223877, R11 ;  /* 0x3e4ccccd080a7823 */ /* 0x000fe4000000000b */
[----:B------:R-:W3:Y:S02]  /*1710*/  LDG.E.CONSTANT R11, desc[UR8][R30.64+-0x10] ;  /* 0xfffff0081e0b7981 */ /* 0x000ee4000c1e9900 */
[----:B------:R-:W-:Y:S02]  /*1720*/  FFMA R44, R5, 2, R10 ;  /* 0x40000000052c7823 */ /* 0x000fe4000000000a */
[----:B------:R-:W4:Y:S04]  /*1730*/  LDG.E.CONSTANT R10, desc[UR8][R30.64+0xc] ;  /* 0x00000c081e0a7981 */ /* 0x000f28000c1e9900 */
[----:B------:R-:W5:Y:S01]  /*1740*/  LDG.E.CONSTANT R5, desc[UR8][R30.64+-0xc] ;  /* 0xfffff4081e057981 */ /* 0x000f62000c1e9900 */
[----:B------:R-:W-:-:S04]  /*1750*/  FFMA R45, R7, 0.20000000298023223877, R44 ;  /* 0x3e4ccccd072d7823 */ /* 0x000fc8000000002c */
[----:B------:R-:W-:-:S04]  /*1760*/  FFMA R45, R38, 2, R45 ;  /* 0x40000000262d7823 */ /* 0x000fc8000000002d */
[----:B------:R-:W-:-:S04]  /*1770*/  FFMA R45, R6, 0.20000000298023223877, R45 ;  /* 0x3e4ccccd062d7823 */ /* 0x000fc8000000002d */
[----:B------:R-:W-:-:S04]  /*1780*/  FFMA R44, R2, 2, R45 ;  /* 0x40000000022c7823 */ /* 0x000fc8000000002d */
[----:B------:R-:W-:-:S04]  /*1790*/  FFMA R44, R13, 0.20000000298023223877, R44 ;  /* 0x3e4ccccd0d2c7823 */ /* 0x000fc8000000002c */
[----:B------:R-:W-:Y:S02]  /*17a0*/  FFMA R45, R3, 2, R44 ;  /* 0x40000000032d7823 */ /* 0x000fe4000000002c */
[----:B------:R-:W5:Y:S02]  /*17b0*/  LDG.E.CONSTANT R44, desc[UR8][R30.64+-0x8] ;  /* 0xfffff8081e2c7981 */ /* 0x000f64000c1e9900 */
[----:B--2---:R-:W-:-:S04]  /*17c0*/  FFMA R42, R42, 0.20000000298023223877, R45 ;  /* 0x3e4ccccd2a2a7823 */ /* 0x004fc8000000002d */
[----:B---3--:R-:W-:Y:S02]  /*17d0*/  FFMA R11, R11, 2, R42 ;  /* 0x400000000b0b7823 */ /* 0x008fe4000000002a */
[----:B------:R-:W2:Y:S02]  /*17e0*/  LDG.E.CONSTANT R42, desc[UR8][R30.64+0x8] ;  /* 0x000008081e2a7981 */ /* 0x000ea4000c1e9900 */
[----:B----4-:R-:W-:-:S04]  /*17f0*/  FFMA R10, R10, 0.20000000298023223877, R11 ;  /* 0x3e4ccccd0a0a7823 */ /* 0x010fc8000000000b */
[----:B-----5:R-:W-:Y:S02]  /*1800*/  FFMA R11, R5, 2, R10 ;  /* 0x40000000050b7823 */ /* 0x020fe4000000000a */
[----:B------:R-:W3:Y:S04]  /*1810*/  LDG.E.CONSTANT R10, desc[UR8][R30.64+0x4] ;  /* 0x000004081e0a7981 */ /* 0x000ee8000c1e9900 */
[----:B------:R-:W4:Y:S01]  /*1820*/  LDG.E.CONSTANT R5, desc[UR8][R30.64+-0x4] ;  /* 0xfffffc081e057981 */ /* 0x000f22000c1e9900 */
[----:B--2---:R-:W-:-:S04]  /*1830*/  FFMA R11, R42, 0.20000000298023223877, R11 ;  /* 0x3e4ccccd2a0b7823 */ /* 0x004fc8000000000b */
[----:B------:R-:W-:-:S04]  /*1840*/  FFMA R11, R44, 2, R11 ;  /* 0x400000002c0b7823 */ /* 0x000fc8000000000b */
[----:B---3--:R-:W-:-:S04]  /*1850*/  FFMA R10, R10, 0.20000000298023223877, R11 ;  /* 0x3e4ccccd0a0a7823 */ /* 0x008fc8000000000b */
[----:B----4-:R-:W-:-:S04]  /*1860*/  FFMA R5, R5, 2, R10 ;  /* 0x4000000005057823 */ /* 0x010fc8000000000a */
[----:B------:R-:W-:-:S07]  /*1870*/  FFMA R42, R4, 0.20000000298023223877, R5 ;  /* 0x3e4ccccd042a7823 */ /* 0x000fce0000000005 */
.L_x_9:
[----:B------:R-:W-:Y:S05]  /*1880*/  BSYNC.RECONVERGENT B0 ;  /* 0x0000000000007941 */ /* 0x000fea0003800200 */
.L_x_8:
[----:B------:R-:W-:Y:S01]  /*1890*/  BAR.SYNC.DEFER_BLOCKING 0x0 ;  /* 0x0000000000007b1d */ /* 0x000fe20000010000 */
[----:B------:R-:W-:-:S04]  /*18a0*/  UIADD3 UR5, UPT, UPT, UR5, 0x1, URZ ;  /* 0x0000000105057890 */ /* 0x000fc8000fffe0ff */
[----:B------:R-:W-:Y:S01]  /*18b0*/  UISETP.NE.AND UP0, UPT, UR5, -0x10, UPT ;  /* 0xfffffff00500788c */ /* 0x000fe2000bf05270 */
[----:B------:R-:W-:Y:S01]  /*18c0*/  BSSY.RECONVERGENT B0, `(.L_x_10) ;  /* 0x000002e000007945 */ /* 0x000fe20003800200 */
[----:B------:R0:W-:Y:S01]  /*18d0*/  STS [R39], R36 ;  /* 0x0000002427007388 */ /* 0x0001e20000000800 */
[----:B------:R-:W-:Y:S06]  /*18e0*/  BAR.SYNC.DEFER_BLOCKING 0x0 ;  /* 0x0000000000007b1d */ /* 0x000fec0000010000 */
[----:B------:R-:W-:Y:S05]  /*18f0*/  @!P0 BRA `(.L_x_11) ;  /* 0x0000000000a88947 */ /* 0x000fea0003800000 */
[----:B------:R-:W1:Y:S04]  /*1900*/  LDS R10, [R39+-0x200] ;  /* 0xfffe0000270a7984 */ /* 0x000e680000000800 */
[----:B------:R-:W2:Y:S01]  /*1910*/  LDS R5, [R39+0x200] ;  /* 0x0002000027057984 */ /* 0x000ea20000000800 */
[----:B-1----:R-:W-:-:S04]  /*1920*/  FADD R10, R10, R10 ;  /* 0x0000000a0a0a7221 */ /* 0x002fc80000000000 */
[----:B--2---:R-:W-:Y:S02]  /*1930*/  FFMA R5, R5, 0.20000000298023223877, R10 ;  /* 0x3e4ccccd05057823 */ /* 0x004fe4000000000a */
[----:B------:R-:W1:Y:S02]  /*1940*/  LDS R10, [R39+0x180] ;  /* 0x00018000270a7984 */ /* 0x000e640000000800 */
[----:B-1----:R-:W-:Y:S02]  /*1950*/  FFMA R5, R10, 0.20000000298023223877, R5 ;  /* 0x3e4ccccd0a057823 */ /* 0x002fe40000000005 */
[----:B------:R-:W1:Y:S02]  /*1960*/  LDS R10, [R39+-0x180] ;  /* 0xfffe8000270a7984 */ /* 0x000e640000000800 */
[----:B-1----:R-:W-:Y:S02]  /*1970*/  FFMA R5, R10, 2, R5 ;  /* 0x400000000a057823 */ /* 0x002fe40000000005 */
[----:B------:R-:W1:Y:S02]  /*1980*/  LDS R10, [R39+0x100] ;  /* 0x00010000270a7984 */ /* 0x000e640000000800 */
[----:B-1----:R-:W-:-:S02]  /*1990*/  FFMA R5, R10, 0.20000000298023223877, R5 ;  /* 0x3e4ccccd0a057823 */ /* 0x002fc40000000005 */
[----:B------:R-:W1:Y:S02]  /*19a0*/  LDS R10, [R39+-0x100] ;  /* 0xffff0000270a7984 */ /* 0x000e640000000800 */
[----:B-1----:R-:W-:Y:S02]  /*19b0*/  FFMA R5, R10, 2, R5 ;  /* 0x400000000a057823 */ /* 0x002fe40000000005 */
[----:B------:R-:W1:Y:S02]  /*19c0*/  LDS R10, [R39+0x80] ;  /* 0x00008000270a7984 */ /* 0x000e640000000800 */
[----:B-1----:R-:W-:Y:S02]  /*19d0*/  FFMA R5, R10, 0.20000000298023223877, R5 ;  /* 0x3e4ccccd0a057823 */ /* 0x002fe40000000005 */
[----:B------:R-:W1:Y:S02]  /*19e0*/  LDS R10, [R39+-0x80] ;  /* 0xffff8000270a7984 */ /* 0x000e640000000800 */
[----:B-1----:R-:W-:-:S02]  /*19f0*/  FFMA R5, R10, 2, R5 ;  /* 0x400000000a057823 */ /* 0x002fc40000000005 */
[----:B------:R-:W1:Y:S02]  /*1a00*/  LDS R10, [R39+0x10] ;  /* 0x00001000270a7984 */ /* 0x000e640000000800 */
[----:B------:R-:W-:Y:S02]  /*1a10*/  FFMA R42, R42, 0.20000000298023223877, R5 ;  /* 0x3e4ccccd2a2a7823 */ /* 0x000fe40000000005 */
[----:B------:R-:W2:Y:S02]  /*1a20*/  LDS R5, [R39+-0x10] ;  /* 0xfffff00027057984 */ /* 0x000ea40000000800 */
[----:B------:R-:W-:-:S04]  /*1a30*/  FADD R42, R9, R42 ;  /* 0x0000002a092a7221 */ /* 0x000fc80000000000 */
[----:B------:R-:W-:-:S04]  /*1a40*/  FFMA R11, R37, 0.20000000298023223877, R42 ;  /* 0x3e4ccccd250b7823 */ /* 0x000fc8000000002a */
[----:B------:R-:W-:-:S04]  /*1a50*/  FADD R42, R40, R11 ;  /* 0x0000000b282a7221 */ /* 0x000fc80000000000 */
[----:B------:R-:W-:-:S04]  /*1a60*/  FFMA R42, R35, 0.20000000298023223877, R42 ;  /* 0x3e4ccccd232a7823 */ /* 0x000fc8000000002a */
[----:B------:R-:W-:Y:S02]  /*1a70*/  FADD R11, R41, R42 ;  /* 0x0000002a290b7221 */ /* 0x000fe40000000000 */
[----:B------:R-:W-:Y:S02]  /*1a80*/  LDS R42, [R39+-0xc] ;  /* 0xfffff400272a7984 */ /* 0x000fe40000000800 */
[----:B------:R-:W-:-:S04]  /*1a90*/  FFMA R11, R34, 0.20000000298023223877, R11 ;  /* 0x3e4ccccd220b7823 */ /* 0x000fc8000000000b */
[----:B------:R-:W-:-:S04]  /*1aa0*/  FADD R11, R12, R11 ;  /* 0x0000000b0c0b7221 */ /* 0x000fc80000000000 */
[----:B-1----:R-:W-:-:S04]  /*1ab0*/  FFMA R10, R10, 0.20000000298023223877, R11 ;  /* 0x3e4ccccd0a0a7823 */ /* 0x002fc8000000000b */
[----:B--2---:R-:W-:Y:S02]  /*1ac0*/  FFMA R5, R5, 2, R10 ;  /* 0x4000000005057823 */ /* 0x004fe4000000000a */
[----:B------:R-:W1:Y:S02]  /*1ad0*/  LDS R10, [R39+0xc] ;  /* 0x00000c00270a7984 */ /* 0x000e640000000800 */
[----:B-1----:R-:W-:Y:S02]  /*1ae0*/  FFMA R5, R10, 0.20000000298023223877, R5 ;  /* 0x3e4ccccd0a057823 */ /* 0x002fe40000000005 */
[----:B------:R-:W1:Y:S02]  /*1af0*/  LDS R10, [R39+0x8] ;  /* 0x00000800270a7984 */ /* 0x000e640000000800 */
[----:B------:R-:W-:Y:S02]  /*1b00*/  FFMA R5, R42, 2, R5 ;  /* 0x400000002a057823 */ /* 0x000fe40000000005 */
[----:B------:R-:W2:Y:S02]  /*1b10*/  LDS R42, [R39+-0x8] ;  /* 0xfffff800272a7984 */ /* 0x000ea40000000800 */
[----:B-1----:R-:W-:-:S02]  /*1b20*/  FFMA R5, R10, 0.20000000298023223877, R5 ;  /* 0x3e4ccccd0a057823 */ /* 0x002fc40000000005 */
[----:B------:R-:W1:Y:S02]  /*1b30*/  LDS R10, [R39+0x4] ;  /* 0x00000400270a7984 */ /* 0x000e640000000800 */
[----:B--2---:R-:W-:Y:S02]  /*1b40*/  FFMA R5, R42, 2, R5 ;  /* 0x400000002a057823 */ /* 0x004fe40000000005 */
[----:B------:R-:W2:Y:S02]  /*1b50*/  LDS R42, [R39+-0x4] ;  /* 0xfffffc00272a7984 */ /* 0x000ea40000000800 */
[----:B-1----:R-:W-:-:S04]  /*1b60*/  FFMA R5, R10, 0.20000000298023223877, R5 ;  /* 0x3e4ccccd0a057823 */ /* 0x002fc80000000005 */
[----:B--2---:R-:W-:-:S04]  /*1b70*/  FFMA R5, R42, 2, R5 ;  /* 0x400000002a057823 */ /* 0x004fc80000000005 */
[----:B------:R-:W-:-:S05]  /*1b80*/  FFMA R5, R36, 0.20000000298023223877, R5 ;  /* 0x3e4ccccd24057823 */ /* 0x000fca0000000005 */
[----:B------:R1:W-:Y:S02]  /*1b90*/  STG.E desc[UR8][R16.64], R5 ;  /* 0x0000000510007986 */ /* 0x0003e4000c101908 */
.L_x_11:
[----:B------:R-:W-:Y:S05]  /*1ba0*/  BSYNC.RECONVERGENT B0 ;  /* 0x0000000000007941 */ /* 0x000fea0003800200 */
.L_x_10:
[----:B------:R-:W-:Y:S01]  /*1bb0*/  IADD3 R43, PT, PT, R0, R43, RZ ;  /* 0x0000002b002b7210 */ /* 0x000fe20007ffe0ff */
[----:B------:R-:W-:Y:S01]  /*1bc0*/  UIADD3 UR6, UPT, UPT, UR6, 0x1, URZ ;  /* 0x0000000106067890 */ /* 0x000fe2000fffe0ff */
[----:B-1----:R-:W-:Y:S01]  /*1bd0*/  MOV R5, R38 ;  /* 0x0000002600057202 */ /* 0x002fe20000000f00 */
[----:B------:R-:W-:Y:S10]  /*1be0*/  BRA.U UP0, `(.L_x_12) ;  /* 0xfffffff9003c7547 */ /* 0x000ff4000b83ffff */
[----:B------:R-:W-:Y:S05]  /*1bf0*/  EXIT ;  /* 0x000000000000794d */ /* 0x000fea0003800000 */
.L_x_13:
[----:B------:R-:W-:-:S00]  /*1c00*/  BRA `(.L_x_13) ;  /* 0xfffffffc00fc7947 */ /* 0x000fc0000383ffff */
[----:B------:R-:W-:-:S00]  /*1c10*/  NOP ;  /* 0x0000000000007918 */ /* 0x000fc00000000000 */
        /* <DEDUP_REMOVED lines=14> */
.L_x_15:


//--------------------- .text._Z24jacobi3d_kernel_baselineiiiiPfS_ --------------------------
	.section	.text._Z24jacobi3d_kernel_baselineiiiiPfS_,"ax",@progbits
	.align	128
        .global         _Z24jacobi3d_kernel_baselineiiiiPfS_
        .type           _Z24jacobi3d_kernel_baselineiiiiPfS_,@function
        .size           _Z24jacobi3d_kernel_baselineiiiiPfS_,(.L_x_16 - _Z24jacobi3d_kernel_baselineiiiiPfS_)
        .other          _Z24jacobi3d_kernel_baselineiiiiPfS_,@"STO_CUDA_ENTRY STV_DEFAULT"
_Z24jacobi3d_kernel_baselineiiiiPfS_:
.text._Z24jacobi3d_kernel_baselineiiiiPfS_:
[----:B------:R-:W-:Y:S01]  /*0000*/  LDC R1, c[0x0][0x37c] ;  /* 0x0000df00ff017b82 */ /* 0x000fe20000000800 */
[----:B------:R-:W0:Y:S07]  /*0010*/  S2R R3, SR_TID.Z ;  /* 0x0000000000037919 */ /* 0x000e2e0000002300 */
[----:B------:R-:W0:Y:S01]  /*0020*/  S2UR UR4, SR_CTAID.Z ;  /* 0x00000000000479c3 */ /* 0x000e220000002700 */
[----:B------:R-:W1:Y:S01]  /*0030*/  LDCU.128 UR8, c[0x0][0x390] ;  /* 0x00007200ff0877ac */ /* 0x000e620008000c00 */
[----:B------:R-:W2:Y:S01]  /*0040*/  S2R R7, SR_TID.Y ;  /* 0x0000000000077919 */ /* 0x000ea20000002200 */
[----:B------:R-:W3:Y:S05]  /*0050*/  S2R R6, SR_TID.X ;  /* 0x0000000000067919 */ /* 0x000eea0000002100 */
[----:B------:R-:W0:Y:S08]  /*0060*/  LDC R0, c[0x0][0x368] ;  /* 0x0000da00ff007b82 */ /* 0x000e300000000800 */
[----:B------:R-:W2:Y:S08]  /*0070*/  S2UR UR5, SR_CTAID.Y ;  /* 0x00000000000579c3 */ /* 0x000eb00000002600 */
[----:B------:R-:W2:Y:S08]  /*0080*/  LDC R2, c[0x0][0x364] ;  /* 0x0000d900ff027b82 */ /* 0x000eb00000000800 */
[----:B------:R-:W4:Y:S01]  /*0090*/  LDC.64 R4, c[0x0][0x388] ;  /* 0x0000e200ff047b82 */ /* 0x000f220000000a00 */
[----:B0-----:R-:W-:-:S05]  /*00a0*/  IMAD R0, R0, UR4, R3 ;  /* 0x0000000400007c24 */ /* 0x001fca000f8e0203 */
[----:B------:R-:W-:Y:S02]  /*00b0*/  IADD3 R3, PT, PT, R0, 0x4, RZ ;  /* 0x0000000400037810 */ /* 0x000fe40007ffe0ff */
[----:B------:R-:W3:Y:S08]  /*00c0*/  S2UR UR6, SR_CTAID.X ;  /* 0x00000000000679c3 */ /* 0x000ef00000002500 */
[----:B------:R-:W3:Y:S01]  /*00d0*/  LDC R15, c[0x0][0x360] ;  /* 0x0000d800ff0f7b82 */ /* 0x000ee20000000800 */
[----:B--2---:R-:W-:Y:S01]  /*00e0*/  IMAD R0, R2, UR5, R7 ;  /* 0x0000000502007c24 */ /* 0x004fe2000f8e0207 */
[----:B------:R-:W0:Y:S03]  /*00f0*/  LDCU.64 UR4, c[0x0][0x358] ;  /* 0x00006b00ff0477ac */ /* 0x000e260008000a00 */
[----:B----4-:R-:W-:-:S03]  /*0100*/  IMAD R0, R3, R4, R0 ;  /* 0x0000000403007224 */ /* 0x010fc600078e0200 */
[----:B------:R-:W2:Y:S01]  /*0110*/  LDC.64 R2, c[0x0][0x390] ;  /* 0x0000e400ff027b82 */ /* 0x000ea20000000a00 */
[----:B------:R-:W-:Y:S01]  /*0120*/  IMAD R10, R4, -0x3, RZ ;  /* 0xfffffffd040a7824 */ /* 0x000fe200078e02ff */
[----:B------:R-:W-:-:S05]  /*0130*/  IADD3 R0, PT, PT, R0, 0x4, RZ ;  /* 0x0000000400007810 */ /* 0x000fca0007ffe0ff */
[----:B------:R-:W-:Y:S02]  /*0140*/  IMAD R0, R0, R5, RZ ;  /* 0x0000000500007224 */ /* 0x000fe400078e02ff */
[----:B---3--:R-:W-:Y:S01]  /*0150*/  IMAD R15, R15, UR6, R6 ;  /* 0x000000060f0f7c24 */ /* 0x008fe2000f8e0206 */
[----:B------:R-:W-:-:S04]  /*0160*/  SHF.L.U32 R6, R4, 0x2, RZ ;  /* 0x0000000204067819 */ /* 0x000fc800000006ff */
[----:B------:R-:W-:Y:S02]  /*0170*/  SHF.R.S32.HI R5, RZ, 0x1f, R15 ;  /* 0x0000001fff057819 */ /* 0x000fe4000001140f */
[CC--:B------:R-:W-:Y:S02]  /*0180*/  IADD3 R9, P0, PT, R15.reuse, R0.reuse, RZ ;  /* 0x000000000f097210 */ /* 0x0c0fe40007f1e0ff */
[----:B------:R-:W-:Y:S02]  /*0190*/  IADD3 R15, PT, PT, R15, R0, RZ ;  /* 0x000000000f0f7210 */ /* 0x000fe40007ffe0ff */
[----:B------:R-:W-:Y:S01]  /*01a0*/  LEA.HI.X.SX32 R8, R0, R5, 0x1, P0 ;  /* 0x0000000500087211 */ /* 0x000fe200000f0eff */
[----:B------:R-:W-:Y:S01]  /*01b0*/  IMAD R0, R4, 0x3, RZ ;  /* 0x0000000304007824 */ /* 0x000fe200078e02ff */
[----:B------:R-:W-:Y:S02]  /*01c0*/  IADD3 R5, P0, PT, R6, R9, RZ ;  /* 0x0000000906057210 */ /* 0x000fe40007f1e0ff */
[----:B------:R-:W-:-:S02]  /*01d0*/  IADD3 R27, PT, PT, R15, 0x4, RZ ;  /* 0x000000040f1b7810 */ /* 0x000fc40007ffe0ff */
[----:B------:R-:W-:Y:S02]  /*01e0*/  LEA.HI.X.SX32 R12, R6, R8, 0x1, P0 ;  /* 0x00000008060c7211 */ /* 0x000fe400000f0eff */
[-C--:B------:R-:W-:Y:S02]  /*01f0*/  IADD3 R13, P1, PT, R0, R9.reuse, RZ ;  /* 0x00000009000d7210 */ /* 0x080fe40007f3e0ff */
[----:B------:R-:W-:Y:S02]  /*0200*/  IADD3 R11, P2, PT, R10, R9, RZ ;  /* 0x000000090a0b7210 */ /* 0x000fe40007f5e0ff */
[----:B------:R-:W-:Y:S02]  /*0210*/  IADD3 R7, PT, PT, R27, -R6, RZ ;  /* 0x800000061b077210 */ /* 0x000fe40007ffe0ff */
[----:B-1----:R-:W-:Y:S02]  /*0220*/  LEA R22, P0, R5, UR8, 0x2 ;  /* 0x0000000805167c11 */ /* 0x002fe4000f8010ff */
[-C--:B------:R-:W-:Y:S01]  /*0230*/  LEA.HI.X.SX32 R0, R0, R8.reuse, 0x1, P1 ;  /* 0x0000000800007211 */ /* 0x080fe200008f0eff */
[----:B--2---:R-:W-:Y:S01]  /*0240*/  IMAD.WIDE R6, R7, 0x4, R2 ;  /* 0x0000000407067825 */ /* 0x004fe200078e0202 */
[----:B------:R-:W-:-:S02]  /*0250*/  LEA.HI.X.SX32 R10, R10, R8, 0x1, P2 ;  /* 0x000000080a0a7211 */ /* 0x000fc400010f0eff */
[----:B------:R-:W-:Y:S02]  /*0260*/  LEA.HI.X R23, R5, UR9, R12, 0x2, P0 ;  /* 0x0000000905177c11 */ /* 0x000fe400080f140c */
[----:B------:R-:W-:Y:S02]  /*0270*/  LEA R24, P2, R13, UR8, 0x2 ;  /* 0x000000080d187c11 */ /* 0x000fe4000f8410ff */
[----:B------:R-:W-:Y:S02]  /*0280*/  SHF.L.U32 R12, R4, 0x1, RZ ;  /* 0x00000001040c7819 */ /* 0x000fe400000006ff */
[----:B------:R-:W-:Y:S02]  /*0290*/  LEA R20, P1, R11, UR8, 0x2 ;  /* 0x000000080b147c11 */ /* 0x000fe4000f8210ff */
[----:B------:R-:W-:Y:S02]  /*02a0*/  LEA.HI.X R25, R13, UR9, R0, 0x2, P2 ;  /* 0x000000090d197c11 */ /* 0x000fe400090f1400 */
[----:B------:R-:W-:Y:S01]  /*02b0*/  IADD3 R5, P0, PT, R12, R9, RZ ;  /* 0x000000090c057210 */ /* 0x000fe20007f1e0ff */
[----:B0-----:R0:W2:Y:S01]  /*02c0*/  LDG.E R0, desc[UR4][R6.64] ;  /* 0x0000000406007981 */ /* 0x0010a2000c1e1900 */
[----:B------:R-:W-:-:S02]  /*02d0*/  IADD3 R27, PT, PT, R27, -R12, RZ ;  /* 0x8000000c1b1b7210 */ /* 0x000fc40007ffe0ff */
[----:B------:R-:W-:Y:S02]  /*02e0*/  LEA.HI.X R21, R11, UR9, R10, 0x2, P1 ;  /* 0x000000090b157c11 */ /* 0x000fe400088f140a */
[----:B------:R-:W-:Y:S01]  /*02f0*/  LEA.HI.X.SX32 R12, R12, R8, 0x1, P0 ;  /* 0x000000080c0c7211 */ /* 0x000fe200000f0eff */
[----:B------:R-:W3:Y:S01]  /*0300*/  LDG.E R10, desc[UR4][R22.64+0x10] ;  /* 0x00001004160a7981 */ /* 0x000ee2000c1e1900 */
[----:B------:R-:W-:-:S03]  /*0310*/  LEA R18, P0, R5, UR8, 0x2 ;  /* 0x0000000805127c11 */ /* 0x000fc6000f8010ff */
[----:B------:R1:W4:Y:S01]  /*0320*/  LDG.E R11, desc[UR4][R24.64+0x10] ;  /* 0x00001004180b7981 */ /* 0x000322000c1e1900 */
[----:B------:R-:W-:Y:S02]  /*0330*/  LEA.HI.X R19, R5, UR9, R12, 0x2, P0 ;  /* 0x0000000905137c11 */ /* 0x000fe400080f140c */
[----:B------:R-:W-:Y:S01]  /*0340*/  SHF.R.S32.HI R5, RZ, 0x1f, R4 ;  /* 0x0000001fff057819 */ /* 0x000fe20000011404 */
[----:B------:R-:W5:Y:S01]  /*0350*/  LDG.E R12, desc[UR4][R20.64+0x10] ;  /* 0x00001004140c7981 */ /* 0x000f62000c1e1900 */
[-C--:B------:R-:W-:Y:S01]  /*0360*/  IADD3 R14, P1, PT, R9, R4.reuse, RZ ;  /* 0x00000004090e7210 */ /* 0x080fe20007f3e0ff */
[----:B------:R-:W-:Y:S01]  /*0370*/  IMAD.WIDE R26, R27, 0x4, R2 ;  /* 0x000000041b1a7825 */ /* 0x000fe200078e0202 */
[----:B------:R-:W-:Y:S01]  /*0380*/  IADD3 R28, P0, PT, R9, -R4, RZ ;  /* 0x80000004091c7210 */ /* 0x000fe20007f1e0ff */
[----:B------:R-:W5:Y:S01]  /*0390*/  LDG.E R13, desc[UR4][R18.64+0x10] ;  /* 0x00001004120d7981 */ /* 0x000f62000c1e1900 */
[----:B------:R-:W-:Y:S02]  /*03a0*/  IADD3.X R17, PT, PT, R5, R8, RZ, P1, !PT ;  /* 0x0000000805117210 */ /* 0x000fe40000ffe4ff */
[----:B------:R-:W-:-:S02]  /*03b0*/  LEA R16, P1, R14, UR8, 0x2 ;  /* 0x000000080e107c11 */ /* 0x000fc4000f8210ff */
[----:B0-----:R-:W-:Y:S02]  /*03c0*/  LEA R6, P2, R28, UR8, 0x2 ;  /* 0x000000081c067c11 */ /* 0x001fe4000f8410ff */
[----:B------:R-:W-:Y:S02]  /*03d0*/  IADD3.X R5, PT, PT, ~R5, R8, RZ, P0, !PT ;  /* 0x0000000805057210 */ /* 0x000fe400007fe5ff */
[----:B------:R-:W-:Y:S02]  /*03e0*/  LEA.HI.X R17, R14, UR9, R17, 0x2, P1 ;  /* 0x000000090e117c11 */ /* 0x000fe400088f1411 */
[----:B------:R-:W5:Y:S01]  /*03f0*/  LDG.E R14, desc[UR4][R26.64] ;  /* 0x000000041a0e7981 */ /* 0x000f62000c1e1900 */
[----:B------:R-:W-:-:S03]  /*0400*/  LEA.HI.X R7, R28, UR9, R5, 0x2, P2 ;  /* 0x000000091c077c11 */ /* 0x000fc600090f1405 */
[----:B------:R-:W5:Y:S01]  /*0410*/  LDG.E R16, desc[UR4][R16.64+0x10] ;  /* 0x0000100410107981 */ /* 0x000f62000c1e1900 */
[----:B------:R-:W-:-:S03]  /*0420*/  IMAD.WIDE R4, R4, 0x4, R6 ;  /* 0x0000000404047825 */ /* 0x000fc600078e0206 */
[----:B------:R2:W5:Y:S04]  /*0430*/  LDG.E R6, desc[UR4][R6.64+0x10] ;  /* 0x0000100406067981 */ /* 0x000568000c1e1900 */
[----:B------:R-:W5:Y:S01]  /*0440*/  LDG.E R18, desc[UR4][R4.64+0x10] ;  /* 0x0000100404127981 */ /* 0x000f62000c1e1900 */
[----:B-1----:R-:W-:-:S03]  /*0450*/  IMAD.WIDE R24, R15, 0x4, R2 ;  /* 0x000000040f187825 */ /* 0x002fc600078e0202 */
[----:B------:R-:W5:Y:S04]  /*0460*/  LDG.E R2, desc[UR4][R4.64+0x20] ;  /* 0x0000200404027981 */ /* 0x000f68000c1e1900 */
[----:B------:R-:W5:Y:S04]  /*0470*/  LDG.E R23, desc[UR4][R24.64] ;  /* 0x0000000418177981 */ /* 0x000f68000c1e1900 */
[----:B------:R-:W5:Y:S04]  /*0480*/  LDG.E R22, desc[UR4][R4.64+0x1c] ;  /* 0x00001c0404167981 */ /* 0x000f68000c1e1900 */
[----:B------:R-:W5:Y:S04]  /*0490*/  LDG.E R21, desc[UR4][R4.64+0x4] ;  /* 0x0000040404157981 */ /* 0x000f68000c1e1900 */
[----:B------:R-:W5:Y:S04]  /*04a0*/  LDG.E R20, desc[UR4][R4.64+0x18] ;  /* 0x0000180404147981 */ /* 0x000f68000c1e1900 */
[----:B------:R-:W5:Y:S04]  /*04b0*/  LDG.E R19, desc[UR4][R4.64+0x8] ;  /* 0x0000080404137981 */ /* 0x000f68000c1e1900 */
[----:B------:R-:W5:Y:S04]  /*04c0*/  LDG.E R15, desc[UR4][R4.64+0x14] ;  /* 0x00001404040f7981 */ /* 0x000f68000c1e1900 */
[----:B------:R-:W5:Y:S01]  /*04d0*/  LDG.E R3, desc[UR4][R4.64+0xc] ;  /* 0x00000c0404037981 */ /* 0x000f62000c1e1900 */
[----:B--2---:R-:W-:-:S04]  /*04e0*/  FADD R7, R0, R0 ;  /* 0x0000000000077221 */ /* 0x004fc80000000000 */
[----:B---3--:R-:W-:-:S04]  /*04f0*/  FFMA R10, R10, 0.20000000298023223877, R7 ;  /* 0x3e4ccccd0a0a7823 */ /* 0x008fc80000000007 */
[----:B----4-:R-:W-:-:S04]  /*0500*/  FFMA R11, R11, 0.20000000298023223877, R10 ;  /* 0x3e4ccccd0b0b7823 */ /* 0x010fc8000000000a */
[----:B-----5:R-:W-:-:S04]  /*0510*/  FFMA R12, R12, 2, R11 ;  /* 0x400000000c0c7823 */ /* 0x020fc8000000000b */
        /* <DEDUP_REMOVED lines=18> */
[----:B------:R-:W-:Y:S01]  /*0640*/  FFMA R20, R15, 0.20000000298023223877, R20 ;  /* 0x3e4ccccd0f147823 */ /* 0x000fe20000000014 */
[----:B------:R-:W-:-:S03]  /*0650*/  LEA R2, P0, R9, UR10, 0x2 ;  /* 0x0000000a09027c11 */ /* 0x000fc6000f8010ff */
[----:B------:R-:W-:Y:S01]  /*0660*/  FFMA R5, R3, 2, R20 ;  /* 0x4000000003057823 */ /* 0x000fe20000000014 */
[----:B------:R-:W-:-:S03]  /*0670*/  LEA.HI.X R3, R9, UR11, R8, 0x2, P0 ;  /* 0x0000000b09037c11 */ /* 0x000fc600080f1408 */
[----:B------:R-:W-:-:S05]  /*0680*/  FFMA R5, R18, 0.20000000298023223877, R5 ;  /* 0x3e4ccccd12057823 */ /* 0x000fca0000000005 */
[----:B------:R-:W-:Y:S01]  /*0690*/  STG.E desc[UR4][R2.64+0x10], R5 ;  /* 0x0000100502007986 */ /* 0x000fe2000c101904 */
[----:B------:R-:W-:Y:S05]  /*06a0*/  EXIT ;  /* 0x000000000000794d */ /* 0x000fea0003800000 */
.L_x_14:
        /* <DEDUP_REMOVED lines=13> */
.L_x_16:


//--------------------- .nv.shared._Z19jacobi3d_kernel_optiiiiPfS_ --------------------------
	.section	.nv.shared._Z19jacobi3d_kernel_optiiiiPfS_,"aw",@nobits
	.sectionflags	@""
	.align	4
.nv.shared._Z19jacobi3d_kernel_optiiiiPfS_:
	.zero		3072


//--------------------- .nv.shared.reserved.0     --------------------------
	.section	.nv.shared.reserved.0,"aw",@nobits
	.weak		__nv_reservedSMEM_offset_0_alias
	.size		__nv_reservedSMEM_offset_0_alias, 0, 64
	.other		__nv_reservedSMEM_offset_0_alias,@"STO_CUDA_RESERVED_SHARED STV_DEFAULT"
__nv_reservedSMEM_offset_0_alias:
	.zero		0
	.zero		64


//--------------------- .nv.constant0._Z19jacobi3d_kernel_optiiiiPfS_ --------------------------
	.section	.nv.constant0._Z19jacobi3d_kernel_optiiiiPfS_,"a",@progbits
	.sectionflags	@""
	.align	4
.nv.constant0._Z19jacobi3d_kernel_optiiiiPfS_:
	.zero		928


//--------------------- .nv.constant0._Z24jacobi3d_kernel_baselineiiiiPfS_ --------------------------
	.section	.nv.constant0._Z24jacobi3d_kernel_baselineiiiiPfS_,"a",@progbits
	.sectionflags	@""
	.align	4
.nv.constant0._Z24jacobi3d_kernel_baselineiiiiPfS_:
	.zero		928


//--------------------- SYMBOLS --------------------------

	.type		.nv.reservedSmem.offset0,@object
	.size		.nv.reservedSmem.offset0,0x4
	.type		.nv.reservedSmem.cap,@object
	.size		.nv.reservedSmem.cap,0x4
